//
// Generated by NVIDIA NVVM Compiler
//
// Compiler Build ID: CL-36424714
// Cuda compilation tools, release 13.0, V13.0.88
// Based on NVVM 20.0.0
//

.version 9.0
.target sm_100
.address_size 64

	// .globl	_Z7cudamulPiS_S_iii
// _ZZ12cudaTiledMulPiS_S_iiiE1A has been demoted
// _ZZ12cudaTiledMulPiS_S_iiiE1B has been demoted

.visible .entry _Z7cudamulPiS_S_iii(
	.param .u64 .ptr .align 1 _Z7cudamulPiS_S_iii_param_0,
	.param .u64 .ptr .align 1 _Z7cudamulPiS_S_iii_param_1,
	.param .u64 .ptr .align 1 _Z7cudamulPiS_S_iii_param_2,
	.param .u32 _Z7cudamulPiS_S_iii_param_3,
	.param .u32 _Z7cudamulPiS_S_iii_param_4,
	.param .u32 _Z7cudamulPiS_S_iii_param_5
)
{
	.reg .pred 	%p<13>;
	.reg .b32 	%r<107>;
	.reg .b64 	%rd<53>;

	ld.param.u64 	%rd7, [_Z7cudamulPiS_S_iii_param_0];
	ld.param.u64 	%rd8, [_Z7cudamulPiS_S_iii_param_1];
	ld.param.u64 	%rd6, [_Z7cudamulPiS_S_iii_param_2];
	ld.param.u32 	%r32, [_Z7cudamulPiS_S_iii_param_3];
	ld.param.u32 	%r30, [_Z7cudamulPiS_S_iii_param_4];
	ld.param.u32 	%r31, [_Z7cudamulPiS_S_iii_param_5];
	cvta.to.global.u64 	%rd1, %rd8;
	cvta.to.global.u64 	%rd2, %rd7;
	mov.u32 	%r33, %ctaid.y;
	mov.u32 	%r34, %ntid.y;
	mov.u32 	%r35, %tid.y;
	mad.lo.s32 	%r1, %r33, %r34, %r35;
	mov.u32 	%r36, %ctaid.x;
	mov.u32 	%r37, %ntid.x;
	mov.u32 	%r38, %tid.x;
	mad.lo.s32 	%r2, %r36, %r37, %r38;
	setp.ge.s32 	%p1, %r1, %r32;
	setp.ge.s32 	%p2, %r2, %r30;
	or.pred  	%p3, %p1, %p2;
	@%p3 bra 	$L__BB0_14;
	setp.lt.s32 	%p4, %r31, 1;
	mov.b32 	%r106, 0;
	@%p4 bra 	$L__BB0_13;
	mul.lo.s32 	%r3, %r31, %r1;
	and.b32  	%r4, %r31, 7;
	setp.lt.u32 	%p5, %r31, 8;
	mov.b32 	%r101, 0;
	mov.u32 	%r106, %r101;
	@%p5 bra 	$L__BB0_5;
	and.b32  	%r101, %r31, 2147483640;
	neg.s32 	%r95, %r101;
	shl.b32 	%r7, %r30, 3;
	mul.wide.u32 	%rd9, %r3, 4;
	add.s64 	%rd10, %rd9, %rd2;
	add.s64 	%rd52, %rd10, 16;
	mov.b32 	%r106, 0;
	mul.wide.s32 	%rd13, %r30, 4;
	mov.u32 	%r94, %r2;
$L__BB0_4:
	.pragma "nounroll";
	ld.global.u32 	%r43, [%rd52+-16];
	mul.wide.s32 	%rd11, %r94, 4;
	add.s64 	%rd12, %rd1, %rd11;
	ld.global.u32 	%r44, [%rd12];
	mad.lo.s32 	%r45, %r44, %r43, %r106;
	ld.global.u32 	%r46, [%rd52+-12];
	add.s64 	%rd14, %rd12, %rd13;
	ld.global.u32 	%r47, [%rd14];
	mad.lo.s32 	%r48, %r47, %r46, %r45;
	ld.global.u32 	%r49, [%rd52+-8];
	add.s64 	%rd15, %rd14, %rd13;
	ld.global.u32 	%r50, [%rd15];
	mad.lo.s32 	%r51, %r50, %r49, %r48;
	ld.global.u32 	%r52, [%rd52+-4];
	add.s64 	%rd16, %rd15, %rd13;
	ld.global.u32 	%r53, [%rd16];
	mad.lo.s32 	%r54, %r53, %r52, %r51;
	ld.global.u32 	%r55, [%rd52];
	add.s64 	%rd17, %rd16, %rd13;
	ld.global.u32 	%r56, [%rd17];
	mad.lo.s32 	%r57, %r56, %r55, %r54;
	ld.global.u32 	%r58, [%rd52+4];
	add.s64 	%rd18, %rd17, %rd13;
	ld.global.u32 	%r59, [%rd18];
	mad.lo.s32 	%r60, %r59, %r58, %r57;
	ld.global.u32 	%r61, [%rd52+8];
	add.s64 	%rd19, %rd18, %rd13;
	ld.global.u32 	%r62, [%rd19];
	mad.lo.s32 	%r63, %r62, %r61, %r60;
	ld.global.u32 	%r64, [%rd52+12];
	add.s64 	%rd20, %rd19, %rd13;
	ld.global.u32 	%r65, [%rd20];
	mad.lo.s32 	%r106, %r65, %r64, %r63;
	add.s32 	%r95, %r95, 8;
	add.s32 	%r94, %r94, %r7;
	add.s64 	%rd52, %rd52, 32;
	setp.ne.s32 	%p6, %r95, 0;
	@%p6 bra 	$L__BB0_4;
$L__BB0_5:
	setp.eq.s32 	%p7, %r4, 0;
	@%p7 bra 	$L__BB0_13;
	and.b32  	%r17, %r31, 3;
	setp.lt.u32 	%p8, %r4, 4;
	@%p8 bra 	$L__BB0_8;
	add.s32 	%r67, %r101, %r3;
	mul.wide.u32 	%rd21, %r67, 4;
	add.s64 	%rd22, %rd2, %rd21;
	ld.global.u32 	%r68, [%rd22];
	mad.lo.s32 	%r69, %r101, %r30, %r2;
	mul.wide.s32 	%rd23, %r69, 4;
	add.s64 	%rd24, %rd1, %rd23;
	ld.global.u32 	%r70, [%rd24];
	mad.lo.s32 	%r71, %r70, %r68, %r106;
	cvt.u64.u32 	%rd25, %r3;
	cvt.u64.u32 	%rd26, %r101;
	add.s64 	%rd27, %rd26, %rd25;
	shl.b64 	%rd28, %rd27, 2;
	add.s64 	%rd29, %rd2, %rd28;
	ld.global.u32 	%r72, [%rd29+4];
	mul.wide.s32 	%rd30, %r30, 4;
	add.s64 	%rd31, %rd24, %rd30;
	ld.global.u32 	%r73, [%rd31];
	mad.lo.s32 	%r74, %r73, %r72, %r71;
	ld.global.u32 	%r75, [%rd29+8];
	add.s64 	%rd32, %rd31, %rd30;
	ld.global.u32 	%r76, [%rd32];
	mad.lo.s32 	%r77, %r76, %r75, %r74;
	ld.global.u32 	%r78, [%rd29+12];
	add.s64 	%rd33, %rd32, %rd30;
	ld.global.u32 	%r79, [%rd33];
	mad.lo.s32 	%r106, %r79, %r78, %r77;
	add.s32 	%r101, %r101, 4;
$L__BB0_8:
	setp.eq.s32 	%p9, %r17, 0;
	@%p9 bra 	$L__BB0_13;
	setp.eq.s32 	%p10, %r17, 1;
	@%p10 bra 	$L__BB0_11;
	add.s32 	%r81, %r101, %r3;
	mul.wide.u32 	%rd34, %r81, 4;
	add.s64 	%rd35, %rd2, %rd34;
	ld.global.u32 	%r82, [%rd35];
	mad.lo.s32 	%r83, %r101, %r30, %r2;
	mul.wide.s32 	%rd36, %r83, 4;
	add.s64 	%rd37, %rd1, %rd36;
	ld.global.u32 	%r84, [%rd37];
	mad.lo.s32 	%r85, %r84, %r82, %r106;
	cvt.u64.u32 	%rd38, %r3;
	cvt.u64.u32 	%rd39, %r101;
	add.s64 	%rd40, %rd39, %rd38;
	shl.b64 	%rd41, %rd40, 2;
	add.s64 	%rd42, %rd2, %rd41;
	ld.global.u32 	%r86, [%rd42+4];
	mul.wide.s32 	%rd43, %r30, 4;
	add.s64 	%rd44, %rd37, %rd43;
	ld.global.u32 	%r87, [%rd44];
	mad.lo.s32 	%r106, %r87, %r86, %r85;
	add.s32 	%r101, %r101, 2;
$L__BB0_11:
	and.b32  	%r88, %r31, 1;
	setp.eq.b32 	%p11, %r88, 1;
	not.pred 	%p12, %p11;
	@%p12 bra 	$L__BB0_13;
	add.s32 	%r89, %r101, %r3;
	mul.wide.u32 	%rd45, %r89, 4;
	add.s64 	%rd46, %rd2, %rd45;
	ld.global.u32 	%r90, [%rd46];
	mad.lo.s32 	%r91, %r101, %r30, %r2;
	mul.wide.s32 	%rd47, %r91, 4;
	add.s64 	%rd48, %rd1, %rd47;
	ld.global.u32 	%r92, [%rd48];
	mad.lo.s32 	%r106, %r92, %r90, %r106;
$L__BB0_13:
	bar.sync 	0;
	mad.lo.s32 	%r93, %r30, %r1, %r2;
	cvta.to.global.u64 	%rd49, %rd6;
	mul.wide.s32 	%rd50, %r93, 4;
	add.s64 	%rd51, %rd49, %rd50;
	st.global.u32 	[%rd51], %r106;
$L__BB0_14:
	ret;

}
	// .globl	_Z12cudaTiledMulPiS_S_iii
.visible .entry _Z12cudaTiledMulPiS_S_iii(
	.param .u64 .ptr .align 1 _Z12cudaTiledMulPiS_S_iii_param_0,
	.param .u64 .ptr .align 1 _Z12cudaTiledMulPiS_S_iii_param_1,
	.param .u64 .ptr .align 1 _Z12cudaTiledMulPiS_S_iii_param_2,
	.param .u32 _Z12cudaTiledMulPiS_S_iii_param_3,
	.param .u32 _Z12cudaTiledMulPiS_S_iii_param_4,
	.param .u32 _Z12cudaTiledMulPiS_S_iii_param_5
)
{
	.reg .pred 	%p<13>;
	.reg .b32 	%r<244>;
	.reg .b64 	%rd<13>;
	// demoted variable
	.shared .align 4 .b8 _ZZ12cudaTiledMulPiS_S_iiiE1A[16384];
	// demoted variable
	.shared .align 4 .b8 _ZZ12cudaTiledMulPiS_S_iiiE1B[16384];
	ld.param.u64 	%rd5, [_Z12cudaTiledMulPiS_S_iii_param_0];
	ld.param.u64 	%rd6, [_Z12cudaTiledMulPiS_S_iii_param_1];
	ld.param.u64 	%rd7, [_Z12cudaTiledMulPiS_S_iii_param_2];
	ld.param.u32 	%r27, [_Z12cudaTiledMulPiS_S_iii_param_3];
	ld.param.u32 	%r28, [_Z12cudaTiledMulPiS_S_iii_param_4];
	ld.param.u32 	%r29, [_Z12cudaTiledMulPiS_S_iii_param_5];
	mov.u32 	%r30, %ntid.y;
	mov.u32 	%r31, %ctaid.y;
	mov.u32 	%r32, %tid.y;
	mad.lo.s32 	%r1, %r30, %r31, %r32;
	mov.u32 	%r33, %ntid.x;
	mov.u32 	%r34, %ctaid.x;
	mov.u32 	%r35, %tid.x;
	mad.lo.s32 	%r2, %r33, %r34, %r35;
	setp.lt.s32 	%p2, %r29, 1;
	@%p2 bra 	$L__BB1_9;
	add.s32 	%r37, %r29, 63;
	shr.u32 	%r38, %r37, 6;
	cvta.to.global.u64 	%rd8, %rd7;
	setp.lt.s32 	%p3, %r1, %r27;
	shl.b32 	%r39, %r1, 8;
	mov.u32 	%r40, _ZZ12cudaTiledMulPiS_S_iiiE1A;
	add.s32 	%r3, %r40, %r39;
	shl.b32 	%r41, %r2, 2;
	add.s32 	%r4, %r3, %r41;
	setp.lt.s32 	%p4, %r2, %r28;
	mov.u32 	%r42, _ZZ12cudaTiledMulPiS_S_iiiE1B;
	add.s32 	%r6, %r42, %r41;
	add.s32 	%r5, %r6, %r39;
	and.pred  	%p1, %p3, %p4;
	mad.lo.s32 	%r239, %r28, %r1, %r2;
	mul.wide.s32 	%rd9, %r239, 4;
	add.s64 	%rd1, %rd8, %rd9;
	neg.s32 	%r240, %r38;
	shl.b32 	%r9, %r28, 6;
	mad.lo.s32 	%r237, %r29, %r1, %r2;
	cvta.to.global.u64 	%rd2, %rd5;
	cvta.to.global.u64 	%rd3, %rd6;
	mov.b32 	%r241, 0;
	not.pred 	%p11, %p1;
	mov.u32 	%r236, %r2;
	mov.u32 	%r238, %r1;
$L__BB1_2:
	setp.ge.s32 	%p5, %r1, %r27;
	mul.wide.s32 	%rd10, %r237, 4;
	add.s64 	%rd4, %rd2, %rd10;
	setp.ge.s32 	%p6, %r236, %r29;
	mov.b32 	%r242, 0;
	or.pred  	%p7, %p5, %p6;
	@%p7 bra 	$L__BB1_4;
	ld.global.u32 	%r242, [%rd4];
$L__BB1_4:
	setp.ge.s32 	%p8, %r2, %r28;
	st.shared.u32 	[%r4], %r242;
	setp.ge.s32 	%p9, %r238, %r29;
	mov.b32 	%r243, 0;
	or.pred  	%p10, %p8, %p9;
	@%p10 bra 	$L__BB1_6;
	mul.wide.s32 	%rd11, %r239, 4;
	add.s64 	%rd12, %rd3, %rd11;
	ld.global.u32 	%r243, [%rd12];
$L__BB1_6:
	st.shared.u32 	[%r5], %r243;
	bar.sync 	0;
	ld.shared.u32 	%r45, [%r3];
	ld.shared.u32 	%r46, [%r6];
	mad.lo.s32 	%r47, %r46, %r45, %r241;
	ld.shared.u32 	%r48, [%r3+4];
	ld.shared.u32 	%r49, [%r6+256];
	mad.lo.s32 	%r50, %r49, %r48, %r47;
	ld.shared.u32 	%r51, [%r3+8];
	ld.shared.u32 	%r52, [%r6+512];
	mad.lo.s32 	%r53, %r52, %r51, %r50;
	ld.shared.u32 	%r54, [%r3+12];
	ld.shared.u32 	%r55, [%r6+768];
	mad.lo.s32 	%r56, %r55, %r54, %r53;
	ld.shared.u32 	%r57, [%r3+16];
	ld.shared.u32 	%r58, [%r6+1024];
	mad.lo.s32 	%r59, %r58, %r57, %r56;
	ld.shared.u32 	%r60, [%r3+20];
	ld.shared.u32 	%r61, [%r6+1280];
	mad.lo.s32 	%r62, %r61, %r60, %r59;
	ld.shared.u32 	%r63, [%r3+24];
	ld.shared.u32 	%r64, [%r6+1536];
	mad.lo.s32 	%r65, %r64, %r63, %r62;
	ld.shared.u32 	%r66, [%r3+28];
	ld.shared.u32 	%r67, [%r6+1792];
	mad.lo.s32 	%r68, %r67, %r66, %r65;
	ld.shared.u32 	%r69, [%r3+32];
	ld.shared.u32 	%r70, [%r6+2048];
	mad.lo.s32 	%r71, %r70, %r69, %r68;
	ld.shared.u32 	%r72, [%r3+36];
	ld.shared.u32 	%r73, [%r6+2304];
	mad.lo.s32 	%r74, %r73, %r72, %r71;
	ld.shared.u32 	%r75, [%r3+40];
	ld.shared.u32 	%r76, [%r6+2560];
	mad.lo.s32 	%r77, %r76, %r75, %r74;
	ld.shared.u32 	%r78, [%r3+44];
	ld.shared.u32 	%r79, [%r6+2816];
	mad.lo.s32 	%r80, %r79, %r78, %r77;
	ld.shared.u32 	%r81, [%r3+48];
	ld.shared.u32 	%r82, [%r6+3072];
	mad.lo.s32 	%r83, %r82, %r81, %r80;
	ld.shared.u32 	%r84, [%r3+52];
	ld.shared.u32 	%r85, [%r6+3328];
	mad.lo.s32 	%r86, %r85, %r84, %r83;
	ld.shared.u32 	%r87, [%r3+56];
	ld.shared.u32 	%r88, [%r6+3584];
	mad.lo.s32 	%r89, %r88, %r87, %r86;
	ld.shared.u32 	%r90, [%r3+60];
	ld.shared.u32 	%r91, [%r6+3840];
	mad.lo.s32 	%r92, %r91, %r90, %r89;
	ld.shared.u32 	%r93, [%r3+64];
	ld.shared.u32 	%r94, [%r6+4096];
	mad.lo.s32 	%r95, %r94, %r93, %r92;
	ld.shared.u32 	%r96, [%r3+68];
	ld.shared.u32 	%r97, [%r6+4352];
	mad.lo.s32 	%r98, %r97, %r96, %r95;
	ld.shared.u32 	%r99, [%r3+72];
	ld.shared.u32 	%r100, [%r6+4608];
	mad.lo.s32 	%r101, %r100, %r99, %r98;
	ld.shared.u32 	%r102, [%r3+76];
	ld.shared.u32 	%r103, [%r6+4864];
	mad.lo.s32 	%r104, %r103, %r102, %r101;
	ld.shared.u32 	%r105, [%r3+80];
	ld.shared.u32 	%r106, [%r6+5120];
	mad.lo.s32 	%r107, %r106, %r105, %r104;
	ld.shared.u32 	%r108, [%r3+84];
	ld.shared.u32 	%r109, [%r6+5376];
	mad.lo.s32 	%r110, %r109, %r108, %r107;
	ld.shared.u32 	%r111, [%r3+88];
	ld.shared.u32 	%r112, [%r6+5632];
	mad.lo.s32 	%r113, %r112, %r111, %r110;
	ld.shared.u32 	%r114, [%r3+92];
	ld.shared.u32 	%r115, [%r6+5888];
	mad.lo.s32 	%r116, %r115, %r114, %r113;
	ld.shared.u32 	%r117, [%r3+96];
	ld.shared.u32 	%r118, [%r6+6144];
	mad.lo.s32 	%r119, %r118, %r117, %r116;
	ld.shared.u32 	%r120, [%r3+100];
	ld.shared.u32 	%r121, [%r6+6400];
	mad.lo.s32 	%r122, %r121, %r120, %r119;
	ld.shared.u32 	%r123, [%r3+104];
	ld.shared.u32 	%r124, [%r6+6656];
	mad.lo.s32 	%r125, %r124, %r123, %r122;
	ld.shared.u32 	%r126, [%r3+108];
	ld.shared.u32 	%r127, [%r6+6912];
	mad.lo.s32 	%r128, %r127, %r126, %r125;
	ld.shared.u32 	%r129, [%r3+112];
	ld.shared.u32 	%r130, [%r6+7168];
	mad.lo.s32 	%r131, %r130, %r129, %r128;
	ld.shared.u32 	%r132, [%r3+116];
	ld.shared.u32 	%r133, [%r6+7424];
	mad.lo.s32 	%r134, %r133, %r132, %r131;
	ld.shared.u32 	%r135, [%r3+120];
	ld.shared.u32 	%r136, [%r6+7680];
	mad.lo.s32 	%r137, %r136, %r135, %r134;
	ld.shared.u32 	%r138, [%r3+124];
	ld.shared.u32 	%r139, [%r6+7936];
	mad.lo.s32 	%r140, %r139, %r138, %r137;
	ld.shared.u32 	%r141, [%r3+128];
	ld.shared.u32 	%r142, [%r6+8192];
	mad.lo.s32 	%r143, %r142, %r141, %r140;
	ld.shared.u32 	%r144, [%r3+132];
	ld.shared.u32 	%r145, [%r6+8448];
	mad.lo.s32 	%r146, %r145, %r144, %r143;
	ld.shared.u32 	%r147, [%r3+136];
	ld.shared.u32 	%r148, [%r6+8704];
	mad.lo.s32 	%r149, %r148, %r147, %r146;
	ld.shared.u32 	%r150, [%r3+140];
	ld.shared.u32 	%r151, [%r6+8960];
	mad.lo.s32 	%r152, %r151, %r150, %r149;
	ld.shared.u32 	%r153, [%r3+144];
	ld.shared.u32 	%r154, [%r6+9216];
	mad.lo.s32 	%r155, %r154, %r153, %r152;
	ld.shared.u32 	%r156, [%r3+148];
	ld.shared.u32 	%r157, [%r6+9472];
	mad.lo.s32 	%r158, %r157, %r156, %r155;
	ld.shared.u32 	%r159, [%r3+152];
	ld.shared.u32 	%r160, [%r6+9728];
	mad.lo.s32 	%r161, %r160, %r159, %r158;
	ld.shared.u32 	%r162, [%r3+156];
	ld.shared.u32 	%r163, [%r6+9984];
	mad.lo.s32 	%r164, %r163, %r162, %r161;
	ld.shared.u32 	%r165, [%r3+160];
	ld.shared.u32 	%r166, [%r6+10240];
	mad.lo.s32 	%r167, %r166, %r165, %r164;
	ld.shared.u32 	%r168, [%r3+164];
	ld.shared.u32 	%r169, [%r6+10496];
	mad.lo.s32 	%r170, %r169, %r168, %r167;
	ld.shared.u32 	%r171, [%r3+168];
	ld.shared.u32 	%r172, [%r6+10752];
	mad.lo.s32 	%r173, %r172, %r171, %r170;
	ld.shared.u32 	%r174, [%r3+172];
	ld.shared.u32 	%r175, [%r6+11008];
	mad.lo.s32 	%r176, %r175, %r174, %r173;
	ld.shared.u32 	%r177, [%r3+176];
	ld.shared.u32 	%r178, [%r6+11264];
	mad.lo.s32 	%r179, %r178, %r177, %r176;
	ld.shared.u32 	%r180, [%r3+180];
	ld.shared.u32 	%r181, [%r6+11520];
	mad.lo.s32 	%r182, %r181, %r180, %r179;
	ld.shared.u32 	%r183, [%r3+184];
	ld.shared.u32 	%r184, [%r6+11776];
	mad.lo.s32 	%r185, %r184, %r183, %r182;
	ld.shared.u32 	%r186, [%r3+188];
	ld.shared.u32 	%r187, [%r6+12032];
	mad.lo.s32 	%r188, %r187, %r186, %r185;
	ld.shared.u32 	%r189, [%r3+192];
	ld.shared.u32 	%r190, [%r6+12288];
	mad.lo.s32 	%r191, %r190, %r189, %r188;
	ld.shared.u32 	%r192, [%r3+196];
	ld.shared.u32 	%r193, [%r6+12544];
	mad.lo.s32 	%r194, %r193, %r192, %r191;
	ld.shared.u32 	%r195, [%r3+200];
	ld.shared.u32 	%r196, [%r6+12800];
	mad.lo.s32 	%r197, %r196, %r195, %r194;
	ld.shared.u32 	%r198, [%r3+204];
	ld.shared.u32 	%r199, [%r6+13056];
	mad.lo.s32 	%r200, %r199, %r198, %r197;
	ld.shared.u32 	%r201, [%r3+208];
	ld.shared.u32 	%r202, [%r6+13312];
	mad.lo.s32 	%r203, %r202, %r201, %r200;
	ld.shared.u32 	%r204, [%r3+212];
	ld.shared.u32 	%r205, [%r6+13568];
	mad.lo.s32 	%r206, %r205, %r204, %r203;
	ld.shared.u32 	%r207, [%r3+216];
	ld.shared.u32 	%r208, [%r6+13824];
	mad.lo.s32 	%r209, %r208, %r207, %r206;
	ld.shared.u32 	%r210, [%r3+220];
	ld.shared.u32 	%r211, [%r6+14080];
	mad.lo.s32 	%r212, %r211, %r210, %r209;
	ld.shared.u32 	%r213, [%r3+224];
	ld.shared.u32 	%r214, [%r6+14336];
	mad.lo.s32 	%r215, %r214, %r213, %r212;
	ld.shared.u32 	%r216, [%r3+228];
	ld.shared.u32 	%r217, [%r6+14592];
	mad.lo.s32 	%r218, %r217, %r216, %r215;
	ld.shared.u32 	%r219, [%r3+232];
	ld.shared.u32 	%r220, [%r6+14848];
	mad.lo.s32 	%r221, %r220, %r219, %r218;
	ld.shared.u32 	%r222, [%r3+236];
	ld.shared.u32 	%r223, [%r6+15104];
	mad.lo.s32 	%r224, %r223, %r222, %r221;
	ld.shared.u32 	%r225, [%r3+240];
	ld.shared.u32 	%r226, [%r6+15360];
	mad.lo.s32 	%r227, %r226, %r225, %r224;
	ld.shared.u32 	%r228, [%r3+244];
	ld.shared.u32 	%r229, [%r6+15616];
	mad.lo.s32 	%r230, %r229, %r228, %r227;
	ld.shared.u32 	%r231, [%r3+248];
	ld.shared.u32 	%r232, [%r6+15872];
	mad.lo.s32 	%r233, %r232, %r231, %r230;
	ld.shared.u32 	%r234, [%r3+252];
	ld.shared.u32 	%r235, [%r6+16128];
	mad.lo.s32 	%r241, %r235, %r234, %r233;
	bar.sync 	0;
	@%p11 bra 	$L__BB1_8;
	st.global.u32 	[%rd1], %r241;
$L__BB1_8:
	add.s32 	%r240, %r240, 1;
	setp.ne.s32 	%p12, %r240, 0;
	add.s32 	%r239, %r239, %r9;
	add.s32 	%r238, %r238, 64;
	add.s32 	%r237, %r237, 64;
	add.s32 	%r236, %r236, 64;
	@%p12 bra 	$L__BB1_2;
$L__BB1_9:
	ret;

}


// ===== COMPILED SASS (sm_100) =====

	.target	sm_100

	.elftype	@"ET_EXEC"


//--------------------- .note.nv.tkinfo           --------------------------
	.section	.note.nv.tkinfo,"",@"SHT_NOTE"
	.sectionflags	@"SHF_NOTE_NV_TKINFO"
	.tkinfo
        /*0018*/ 	.word	0x00000002
        /*0030*/ 	.string	""
        /*0030*/ 	.string	"ptxas"
        /*0030*/ 	.string	"Cuda compilation tools, release 13.0, V13.0.88"
        /*0030*/ 	.string	"Build cuda_13.0.r13.0/compiler.36424714_0"
        /*0030*/ 	.string	"-arch sm_100 -m 64 "



//--------------------- .note.nv.cuinfo           --------------------------
	.section	.note.nv.cuinfo,"",@"SHT_NOTE"
	.sectionflags	@"SHF_NOTE_NV_CUINFO"
        /*0018*/ 	.short	0x0002
        /*001a*/ 	.short	0x0064
        /*001c*/ 	.short	0x0082
	.zero		2


//--------------------- .nv.info                  --------------------------
	.section	.nv.info,"",@"SHT_CUDA_INFO"
	.align	4


	//----- nvinfo : EIATTR_REGCOUNT
	.align		4
        /*0000*/ 	.byte	0x04, 0x2f
        /*0002*/ 	.short	(.L_1 - .L_0)
	.align		4
.L_0:
        /*0004*/ 	.word	index@(_Z7cudamulPiS_S_iii)
        /*0008*/ 	.word	0x00000020


	//----- nvinfo : EIATTR_FRAME_SIZE
	.align		4
.L_1:
        /*000c*/ 	.byte	0x04, 0x11
        /*000e*/ 	.short	(.L_3 - .L_2)
	.align		4
.L_2:
        /*0010*/ 	.word	index@(_Z7cudamulPiS_S_iii)
        /*0014*/ 	.word	0x00000000


	//----- nvinfo : EIATTR_REGCOUNT
	.align		4
.L_3:
        /*0018*/ 	.byte	0x04, 0x2f
        /*001a*/ 	.short	(.L_5 - .L_4)
	.align		4
.L_4:
        /*001c*/ 	.word	index@(_Z12cudaTiledMulPiS_S_iii)
        /*0020*/ 	.word	0x00000020


	//----- nvinfo : EIATTR_FRAME_SIZE
	.align		4
.L_5:
        /*0024*/ 	.byte	0x04, 0x11
        /*0026*/ 	.short	(.L_7 - .L_6)
	.align		4
.L_6:
        /*0028*/ 	.word	index@(_Z12cudaTiledMulPiS_S_iii)
        /*002c*/ 	.word	0x00000000


	//----- nvinfo : EIATTR_MIN_STACK_SIZE
	.align		4
.L_7:
        /*0030*/ 	.byte	0x04, 0x12
        /*0032*/ 	.short	(.L_9 - .L_8)
	.align		4
.L_8:
        /*0034*/ 	.word	index@(_Z12cudaTiledMulPiS_S_iii)
        /*0038*/ 	.word	0x00000000


	//----- nvinfo : EIATTR_MIN_STACK_SIZE
	.align		4
.L_9:
        /*003c*/ 	.byte	0x04, 0x12
        /*003e*/ 	.short	(.L_11 - .L_10)
	.align		4
.L_10:
        /*0040*/ 	.word	index@(_Z7cudamulPiS_S_iii)
        /*0044*/ 	.word	0x00000000
.L_11:


//--------------------- .nv.compat                --------------------------
	.section	.nv.compat,"",@"SHT_CUDA_COMPAT_INFO"
	.align	4
        /*0000*/ 	.byte	0x02, 0x09, 0x00, 0x00, 0x02, 0x02, 0x01, 0x00, 0x02, 0x05, 0x05, 0x00, 0x03, 0x07, 0x01, 0x01
        /*0010*/ 	.byte	0x02, 0x03, 0x00, 0x00, 0x02, 0x06, 0x01, 0x00, 0x04, 0x0b, 0x08, 0x00, 0x09, 0x00, 0x00, 0x00
        /*0020*/ 	.byte	0x00, 0x00, 0x00, 0x00


//--------------------- .nv.info._Z12cudaTiledMulPiS_S_iii --------------------------
	.section	.nv.info._Z12cudaTiledMulPiS_S_iii,"",@"SHT_CUDA_INFO"
	.sectionflags	@""
	.align	4


	//----- nvinfo : EIATTR_CUDA_API_VERSION
	.align		4
        /*0000*/ 	.byte	0x04, 0x37
        /*0002*/ 	.short	(.L_13 - .L_12)
.L_12:
        /*0004*/ 	.word	0x00000082


	//----- nvinfo : EIATTR_KPARAM_INFO
	.align		4
.L_13:
        /*0008*/ 	.byte	0x04, 0x17
        /*000a*/ 	.short	(.L_15 - .L_14)
.L_14:
        /*000c*/ 	.word	0x00000000
        /*0010*/ 	.short	0x0005
        /*0012*/ 	.short	0x0020
        /*0014*/ 	.byte	0x00, 0xf0, 0x11, 0x00


	//----- nvinfo : EIATTR_KPARAM_INFO
	.align		4
.L_15:
        /*0018*/ 	.byte	0x04, 0x17
        /*001a*/ 	.short	(.L_17 - .L_16)
.L_16:
        /*001c*/ 	.word	0x00000000
        /*0020*/ 	.short	0x0004
        /*0022*/ 	.short	0x001c
        /*0024*/ 	.byte	0x00, 0xf0, 0x11, 0x00


	//----- nvinfo : EIATTR_KPARAM_INFO
	.align		4
.L_17:
        /*0028*/ 	.byte	0x04, 0x17
        /*002a*/ 	.short	(.L_19 - .L_18)
.L_18:
        /*002c*/ 	.word	0x00000000
        /*0030*/ 	.short	0x0003
        /*0032*/ 	.short	0x0018
        /*0034*/ 	.byte	0x00, 0xf0, 0x11, 0x00


	//----- nvinfo : EIATTR_KPARAM_INFO
	.align		4
.L_19:
        /*0038*/ 	.byte	0x04, 0x17
        /*003a*/ 	.short	(.L_21 - .L_20)
.L_20:
        /*003c*/ 	.word	0x00000000
        /*0040*/ 	.short	0x0002
        /*0042*/ 	.short	0x0010
        /*0044*/ 	.byte	0x00, 0xf5, 0x21, 0x00


	//----- nvinfo : EIATTR_KPARAM_INFO
	.align		4
.L_21:
        /*0048*/ 	.byte	0x04, 0x17
        /*004a*/ 	.short	(.L_23 - .L_22)
.L_22:
        /*004c*/ 	.word	0x00000000
        /*0050*/ 	.short	0x0001
        /*0052*/ 	.short	0x0008
        /*0054*/ 	.byte	0x00, 0xf5, 0x21, 0x00


	//----- nvinfo : EIATTR_KPARAM_INFO
	.align		4
.L_23:
        /*0058*/ 	.byte	0x04, 0x17
        /*005a*/ 	.short	(.L_25 - .L_24)
.L_24:
        /*005c*/ 	.word	0x00000000
        /*0060*/ 	.short	0x0000
        /*0062*/ 	.short	0x0000
        /*0064*/ 	.byte	0x00, 0xf5, 0x21, 0x00


	//----- nvinfo : EIATTR_SPARSE_MMA_MASK
	.align		4
.L_25:
        /*0068*/ 	.byte	0x03, 0x50
        /*006a*/ 	.short	0x0000


	//----- nvinfo : EIATTR_MAXREG_COUNT
	.align		4
        /*006c*/ 	.byte	0x03, 0x1b
        /*006e*/ 	.short	0x00ff


	//----- nvinfo : EIATTR_NUM_BARRIERS
	.align		4
        /*0070*/ 	.byte	0x02, 0x4c
        /*0072*/ 	.byte	0x01
	.zero		1


	//----- nvinfo : EIATTR_MERCURY_ISA_VERSION
	.align		4
        /*0074*/ 	.byte	0x03, 0x5f
        /*0076*/ 	.short	0x0101


	//----- nvinfo : EIATTR_VRC_CTA_INIT_COUNT
	.align		4
        /*0078*/ 	.byte	0x02, 0x4a
	.zero		1
	.zero		1


	//----- nvinfo : EIATTR_EXIT_INSTR_OFFSETS
	.align		4
        /*007c*/ 	.byte	0x04, 0x1c
        /*007e*/ 	.short	(.L_27 - .L_26)


	//   ....[0]....
.L_26:
        /*0080*/ 	.word	0x00000090


	//   ....[1]....
        /*0084*/ 	.word	0x00000cd0


	//----- nvinfo : EIATTR_CBANK_PARAM_SIZE
	.align		4
.L_27:
        /*0088*/ 	.byte	0x03, 0x19
        /*008a*/ 	.short	0x0024


	//----- nvinfo : EIATTR_PARAM_CBANK
	.align		4
        /*008c*/ 	.byte	0x04, 0x0a
        /*008e*/ 	.short	(.L_29 - .L_28)
	.align		4
.L_28:
        /*0090*/ 	.word	index@(.nv.constant0._Z12cudaTiledMulPiS_S_iii)
        /*0094*/ 	.short	0x0380
        /*0096*/ 	.short	0x0024


	//----- nvinfo : EIATTR_SW_WAR
	.align		4
.L_29:
        /*0098*/ 	.byte	0x04, 0x36
        /*009a*/ 	.short	(.L_31 - .L_30)
.L_30:
        /*009c*/ 	.word	0x00000008
.L_31:


//--------------------- .nv.info._Z7cudamulPiS_S_iii --------------------------
	.section	.nv.info._Z7cudamulPiS_S_iii,"",@"SHT_CUDA_INFO"
	.sectionflags	@""
	.align	4


	//----- nvinfo : EIATTR_CUDA_API_VERSION
	.align		4
        /*0000*/ 	.byte	0x04, 0x37
        /*0002*/ 	.short	(.L_33 - .L_32)
.L_32:
        /*0004*/ 	.word	0x00000082


	//----- nvinfo : EIATTR_KPARAM_INFO
	.align		4
.L_33:
        /*0008*/ 	.byte	0x04, 0x17
        /*000a*/ 	.short	(.L_35 - .L_34)
.L_34:
        /*000c*/ 	.word	0x00000000
        /*0010*/ 	.short	0x0005
        /*0012*/ 	.short	0x0020
        /*0014*/ 	.byte	0x00, 0xf0, 0x11, 0x00


	//----- nvinfo : EIATTR_KPARAM_INFO
	.align		4
.L_35:
        /*0018*/ 	.byte	0x04, 0x17
        /*001a*/ 	.short	(.L_37 - .L_36)
.L_36:
        /*001c*/ 	.word	0x00000000
        /*0020*/ 	.short	0x0004
        /*0022*/ 	.short	0x001c
        /*0024*/ 	.byte	0x00, 0xf0, 0x11, 0x00


	//----- nvinfo : EIATTR_KPARAM_INFO
	.align		4
.L_37:
        /*0028*/ 	.byte	0x04, 0x17
        /*002a*/ 	.short	(.L_39 - .L_38)
.L_38:
        /*002c*/ 	.word	0x00000000
        /*0030*/ 	.short	0x0003
        /*0032*/ 	.short	0x0018
        /*0034*/ 	.byte	0x00, 0xf0, 0x11, 0x00


	//----- nvinfo : EIATTR_KPARAM_INFO
	.align		4
.L_39:
        /*0038*/ 	.byte	0x04, 0x17
        /*003a*/ 	.short	(.L_41 - .L_40)
.L_40:
        /*003c*/ 	.word	0x00000000
        /*0040*/ 	.short	0x0002
        /*0042*/ 	.short	0x0010
        /*0044*/ 	.byte	0x00, 0xf5, 0x21, 0x00


	//----- nvinfo : EIATTR_KPARAM_INFO
	.align		4
.L_41:
        /*0048*/ 	.byte	0x04, 0x17
        /*004a*/ 	.short	(.L_43 - .L_42)
.L_42:
        /*004c*/ 	.word	0x00000000
        /*0050*/ 	.short	0x0001
        /*0052*/ 	.short	0x0008
        /*0054*/ 	.byte	0x00, 0xf5, 0x21, 0x00


	//----- nvinfo : EIATTR_KPARAM_INFO
	.align		4
.L_43:
        /*0058*/ 	.byte	0x04, 0x17
        /*005a*/ 	.short	(.L_45 - .L_44)
.L_44:
        /*005c*/ 	.word	0x00000000
        /*0060*/ 	.short	0x0000
        /*0062*/ 	.short	0x0000
        /*0064*/ 	.byte	0x00, 0xf5, 0x21, 0x00


	//----- nvinfo : EIATTR_SPARSE_MMA_MASK
	.align		4
.L_45:
        /*0068*/ 	.byte	0x03, 0x50
        /*006a*/ 	.short	0x0000


	//----- nvinfo : EIATTR_MAXREG_COUNT
	.align		4
        /*006c*/ 	.byte	0x03, 0x1b
        /*006e*/ 	.short	0x00ff


	//----- nvinfo : EIATTR_NUM_BARRIERS
	.align		4
        /*0070*/ 	.byte	0x02, 0x4c
        /*0072*/ 	.byte	0x01
	.zero		1


	//----- nvinfo : EIATTR_MERCURY_ISA_VERSION
	.align		4
        /*0074*/ 	.byte	0x03, 0x5f
        /*0076*/ 	.short	0x0101


	//----- nvinfo : EIATTR_VRC_CTA_INIT_COUNT
	.align		4
        /*0078*/ 	.byte	0x02, 0x4a
	.zero		1
	.zero		1


	//----- nvinfo : EIATTR_EXIT_INSTR_OFFSETS
	.align		4
        /*007c*/ 	.byte	0x04, 0x1c
        /*007e*/ 	.short	(.L_47 - .L_46)


	//   ....[0]....
.L_46:
        /*0080*/ 	.word	0x000000c0


	//   ....[1]....
        /*0084*/ 	.word	0x000008e0


	//----- nvinfo : EIATTR_CBANK_PARAM_SIZE
	.align		4
.L_47:
        /*0088*/ 	.byte	0x03, 0x19
        /*008a*/ 	.short	0x0024


	//----- nvinfo : EIATTR_PARAM_CBANK
	.align		4
        /*008c*/ 	.byte	0x04, 0x0a
        /*008e*/ 	.short	(.L_49 - .L_48)
	.align		4
.L_48:
        /*0090*/ 	.word	index@(.nv.constant0._Z7cudamulPiS_S_iii)
        /*0094*/ 	.short	0x0380
        /*0096*/ 	.short	0x0024


	//----- nvinfo : EIATTR_SW_WAR
	.align		4
.L_49:
        /*0098*/ 	.byte	0x04, 0x36
        /*009a*/ 	.short	(.L_51 - .L_50)
.L_50:
        /*009c*/ 	.word	0x00000008
.L_51:


//--------------------- .nv.callgraph             --------------------------
	.section	.nv.callgraph,"",@"SHT_CUDA_CALLGRAPH"
	.align	4
	.sectionentsize	8
	.align		4
        /*0000*/ 	.word	0x00000000
	.align		4
        /*0004*/ 	.word	0xffffffff
	.align		4
        /*0008*/ 	.word	0x00000000
	.align		4
        /*000c*/ 	.word	0xfffffffe
	.align		4
        /*0010*/ 	.word	0x00000000
	.align		4
        /*0014*/ 	.word	0xfffffffd
	.align		4
        /*0018*/ 	.word	0x00000000
	.align		4
        /*001c*/ 	.word	0xfffffffc


//--------------------- .text._Z12cudaTiledMulPiS_S_iii --------------------------
	.section	.text._Z12cudaTiledMulPiS_S_iii,"ax",@progbits
	.align	128
        .global         _Z12cudaTiledMulPiS_S_iii
        .type           _Z12cudaTiledMulPiS_S_iii,@function
        .size           _Z12cudaTiledMulPiS_S_iii,(.L_x_7 - _Z12cudaTiledMulPiS_S_iii)
        .other          _Z12cudaTiledMulPiS_S_iii,@"STO_CUDA_ENTRY STV_DEFAULT"
_Z12cudaTiledMulPiS_S_iii:
.text._Z12cudaTiledMulPiS_S_iii:
[----:B------:R-:W-:Y:S08]  /*0000*/  LDC R1, c[0x0][0x37c] ;  /* 0x0000df00ff017b82 */ /* 0x000ff00000000800 */
[----:B------:R-:W0:Y:S01]  /*0010*/  LDC R2, c[0x0][0x3a0] ;  /* 0x0000e800ff027b82 */ /* 0x000e220000000800 */
[----:B------:R-:W1:Y:S01]  /*0020*/  S2R R19, SR_CTAID.X ;  /* 0x0000000000137919 */ /* 0x000e620000002500 */
[----:B------:R-:W2:Y:S01]  /*0030*/  LDCU UR5, c[0x0][0x364] ;  /* 0x00006c80ff0577ac */ /* 0x000ea20008000800 */
[----:B------:R-:W3:Y:S01]  /*0040*/  S2R R0, SR_TID.X ;  /* 0x0000000000007919 */ /* 0x000ee20000002100 */
[----:B------:R-:W4:Y:S01]  /*0050*/  LDCU UR7, c[0x0][0x360] ;  /* 0x00006c00ff0777ac */ /* 0x000f220008000800 */
[----:B------:R-:W0:Y:S01]  /*0060*/  S2R R20, SR_CTAID.Y ;  /* 0x0000000000147919 */ /* 0x000e220000002600 */
[----:B------:R-:W0:Y:S02]  /*0070*/  S2R R3, SR_TID.Y ;  /* 0x0000000000037919 */ /* 0x000e240000002200 */
[----:B0-----:R-:W-:-:S13]  /*0080*/  ISETP.GE.AND P0, PT, R2, 0x1, PT ;  /* 0x000000010200780c */ /* 0x001fda0003f06270 */
[----:B-1234-:R-:W-:Y:S05]  /*0090*/  @!P0 EXIT ;  /* 0x000000000000894d */ /* 0x01efea0003800000 */
[----:B------:R-:W0:Y:S01]  /*00a0*/  S2UR UR6, SR_CgaCtaId ;  /* 0x00000000000679c3 */ /* 0x000e220000008800 */
[----:B------:R-:W1:Y:S01]  /*00b0*/  LDCU.64 UR10, c[0x0][0x398] ;  /* 0x00007300ff0a77ac */ /* 0x000e620008000a00 */
[----:B------:R-:W-:Y:S01]  /*00c0*/  IMAD R19, R19, UR7, R0 ;  /* 0x0000000713137c24 */ /* 0x000fe2000f8e0200 */
[----:B------:R-:W-:Y:S01]  /*00d0*/  IADD3 R4, PT, PT, R2, 0x3f, RZ ;  /* 0x0000003f02047810 */ /* 0x000fe20007ffe0ff */
[----:B------:R-:W-:Y:S01]  /*00e0*/  IMAD R20, R20, UR5, R3 ;  /* 0x0000000514147c24 */ /* 0x000fe2000f8e0203 */
[----:B------:R-:W-:Y:S01]  /*00f0*/  UMOV UR4, 0x400 ;  /* 0x0000040000047882 */ /* 0x000fe20000000000 */
[----:B------:R-:W-:Y:S01]  /*0100*/  HFMA2 R21, -RZ, RZ, 0, 0 ;  /* 0x00000000ff157431 */ /* 0x000fe200000001ff */
[----:B------:R-:W-:Y:S01]  /*0110*/  UIADD3 UR5, UPT, UPT, UR4, 0x4000, URZ ;  /* 0x0000400004057890 */ /* 0x000fe2000fffe0ff */
[----:B------:R-:W2:Y:S01]  /*0120*/  LDC.64 R24, c[0x0][0x390] ;  /* 0x0000e400ff187b82 */ /* 0x000ea20000000a00 */
[----:B------:R-:W-:Y:S01]  /*0130*/  SHF.R.U32.HI R5, RZ, 0x6, R4 ;  /* 0x00000006ff057819 */ /* 0x000fe20000011604 */
[----:B------:R-:W-:Y:S01]  /*0140*/  IMAD R3, R20, R2, R19 ;  /* 0x0000000214037224 */ /* 0x000fe200078e0213 */
[----:B------:R-:W-:Y:S01]  /*0150*/  MOV R2, R19 ;  /* 0x0000001300027202 */ /* 0x000fe20000000f00 */
[----:B------:R-:W3:Y:S01]  /*0160*/  LDCU.64 UR8, c[0x0][0x358] ;  /* 0x00006b00ff0877ac */ /* 0x000ee20008000a00 */
[----:B------:R-:W-:-:S02]  /*0170*/  MOV R4, R20 ;  /* 0x0000001400047202 */ /* 0x000fc40000000f00 */
[----:B------:R-:W-:Y:S01]  /*0180*/  IADD3 R5, PT, PT, -R5, RZ, RZ ;  /* 0x000000ff05057210 */ /* 0x000fe20007ffe1ff */
[----:B------:R-:W4:Y:S01]  /*0190*/  LDC R0, c[0x0][0x39c] ;  /* 0x0000e700ff007b82 */ /* 0x000f220000000800 */
[----:B------:R-:W2:Y:S01]  /*01a0*/  LDCU UR7, c[0x0][0x3a0] ;  /* 0x00007400ff0777ac */ /* 0x000ea20008000800 */
[----:B-1----:R-:W-:Y:S01]  /*01b0*/  ISETP.GE.AND P0, PT, R19, UR11, PT ;  /* 0x0000000b13007c0c */ /* 0x002fe2000bf06270 */
[C---:B------:R-:W-:Y:S01]  /*01c0*/  IMAD R7, R20.reuse, UR11, R19 ;  /* 0x0000000b14077c24 */ /* 0x040fe2000f8e0213 */
[----:B------:R-:W1:Y:S02]  /*01d0*/  LDCU UR12, c[0x0][0x398] ;  /* 0x00007300ff0c77ac */ /* 0x000e640008000800 */
[----:B------:R-:W-:Y:S02]  /*01e0*/  ISETP.LT.AND P0, PT, R20, UR10, !P0 ;  /* 0x0000000a14007c0c */ /* 0x000fe4000c701270 */
[----:B------:R-:W1:Y:S01]  /*01f0*/  LDC.64 R22, c[0x0][0x380] ;  /* 0x0000e000ff167b82 */ /* 0x000e620000000a00 */
[----:B0-----:R-:W-:-:S02]  /*0200*/  ULEA UR4, UR6, UR4, 0x18 ;  /* 0x0000000406047291 */ /* 0x001fc4000f8ec0ff */
[----:B------:R-:W-:-:S04]  /*0210*/  ULEA UR5, UR6, UR5, 0x18 ;  /* 0x0000000506057291 */ /* 0x000fc8000f8ec0ff */
[C---:B------:R-:W-:Y:S01]  /*0220*/  LEA R18, R20.reuse, UR4, 0x8 ;  /* 0x0000000414127c11 */ /* 0x040fe2000f8e40ff */
[----:B--2---:R-:W-:Y:S01]  /*0230*/  IMAD.WIDE R24, R7, 0x4, R24 ;  /* 0x0000000407187825 */ /* 0x004fe200078e0218 */
[C---:B------:R-:W-:Y:S02]  /*0240*/  LEA R16, R19.reuse, UR5, 0x2 ;  /* 0x0000000513107c11 */ /* 0x040fe4000f8e10ff */
[----:B------:R-:W-:Y:S02]  /*0250*/  LEA R17, R19, R18, 0x2 ;  /* 0x0000001213117211 */ /* 0x000fe400078e10ff */
[----:B---3--:R-:W-:-:S07]  /*0260*/  LEA R6, R20, R16, 0x8 ;  /* 0x0000001014067211 */ /* 0x008fce00078e40ff */
.L_x_0:
[----:B------:R-:W-:Y:S02]  /*0270*/  ISETP.GE.AND P1, PT, R4, UR7, PT ;  /* 0x0000000704007c0c */ /* 0x000fe4000bf26270 */
[----:B------:R-:W-:Y:S02]  /*0280*/  CS2R R26, SRZ ;  /* 0x00000000001a7805 */ /* 0x000fe4000001ff00 */
[----:B------:R-:W-:Y:S01]  /*0290*/  ISETP.GE.AND P2, PT, R2, UR7, PT ;  /* 0x0000000702007c0c */ /* 0x000fe2000bf46270 */
[----:B-1----:R-:W-:Y:S01]  /*02a0*/  IMAD.WIDE R8, R3, 0x4, R22 ;  /* 0x0000000403087825 */ /* 0x002fe200078e0216 */
[----:B----4-:R-:W-:Y:S02]  /*02b0*/  ISETP.GE.OR P1, PT, R19, R0, P1 ;  /* 0x000000001300720c */ /* 0x010fe40000f26670 */
[----:B------:R-:W-:-:S11]  /*02c0*/  ISETP.GE.OR P2, PT, R20, UR12, P2 ;  /* 0x0000000c14007c0c */ /* 0x000fd60009746670 */
[----:B0-----:R-:W0:Y:S02]  /*02d0*/  @!P1 LDC.64 R10, c[0x0][0x388] ;  /* 0x0000e200ff0a9b82 */ /* 0x001e240000000a00 */
[----:B------:R-:W2:Y:S01]  /*02e0*/  @!P2 LDG.E R26, desc[UR8][R8.64] ;  /* 0x00000008081aa981 */ /* 0x000ea2000c1e1900 */
[----:B0-----:R-:W-:-:S05]  /*02f0*/  @!P1 IMAD.WIDE R10, R7, 0x4, R10 ;  /* 0x00000004070a9825 */ /* 0x001fca00078e020a */
[----:B------:R-:W3:Y:S04]  /*0300*/  @!P1 LDG.E R27, desc[UR8][R10.64] ;  /* 0x000000080a1b9981 */ /* 0x000ee8000c1e1900 */
[----:B--2---:R-:W-:Y:S04]  /*0310*/  STS [R17], R26 ;  /* 0x0000001a11007388 */ /* 0x004fe80000000800 */
[----:B---3--:R-:W-:Y:S01]  /*0320*/  STS [R6], R27 ;  /* 0x0000001b06007388 */ /* 0x008fe20000000800 */
[----:B------:R-:W-:Y:S06]  /*0330*/  BAR.SYNC.DEFER_BLOCKING 0x0 ;  /* 0x0000000000007b1d */ /* 0x000fec0000010000 */
[----:B------:R-:W-:Y:S04]  /*0340*/  LDS R28, [R16] ;  /* 0x00000000101c7984 */ /* 0x000fe80000000800 */
[----:B------:R-:W0:Y:S04]  /*0350*/  LDS.128 R12, [R18] ;  /* 0x00000000120c7984 */ /* 0x000e280000000c00 */
[----:B------:R-:W1:Y:S04]  /*0360*/  LDS R29, [R16+0x100] ;  /* 0x00010000101d7984 */ /* 0x000e680000000800 */
[----:B------:R-:W2:Y:S04]  /*0370*/  LDS R8, [R16+0x200] ;  /* 0x0002000010087984 */ /* 0x000ea80000000800 */
[----:B------:R-:W-:Y:S04]  /*0380*/  LDS R26, [R16+0x500] ;  /* 0x00050000101a7984 */ /* 0x000fe80000000800 */
[----:B------:R-:W-:Y:S01]  /*0390*/  LDS R27, [R16+0x3100] ;  /* 0x00310000101b7984 */ /* 0x000fe20000000800 */
[----:B0-----:R-:W-:-:S03]  /*03a0*/  IMAD R12, R12, R28, R21 ;  /* 0x0000001c0c0c7224 */ /* 0x001fc600078e0215 */
[----:B------:R-:W-:Y:S01]  /*03b0*/  LDS R21, [R16+0x600] ;  /* 0x0006000010157984 */ /* 0x000fe20000000800 */
[----:B-1----:R-:W-:-:S03]  /*03c0*/  IMAD R29, R29, R13, R12 ;  /* 0x0000000d1d1d7224 */ /* 0x002fc600078e020c */
[----:B------:R-:W0:Y:S01]  /*03d0*/  LDS R12, [R16+0x300] ;  /* 0x00030000100c7984 */ /* 0x000e220000000800 */
[----:B--2---:R-:W-:-:S03]  /*03e0*/  IMAD R14, R8, R14, R29 ;  /* 0x0000000e080e7224 */ /* 0x004fc600078e021d */
[----:B------:R-:W-:Y:S04]  /*03f0*/  LDS R13, [R16+0x400] ;  /* 0x00040000100d7984 */ /* 0x000fe80000000800 */
[----:B------:R-:W1:Y:S01]  /*0400*/  LDS.128 R8, [R18+0x10] ;  /* 0x0000100012087984 */ /* 0x000e620000000c00 */
[----:B0-----:R-:W-:-:S04]  /*0410*/  IMAD R12, R12, R15, R14 ;  /* 0x0000000f0c0c7224 */ /* 0x001fc800078e020e */
[----:B-1----:R-:W-:Y:S02]  /*0420*/  IMAD R8, R8, R13, R12 ;  /* 0x0000000d08087224 */ /* 0x002fe400078e020c */
[----:B------:R-:W-:Y:S02]  /*0430*/  LDS.128 R12, [R18+0x20] ;  /* 0x00002000120c7984 */ /* 0x000fe40000000c00 */
[----:B------:R-:W-:Y:S02]  /*0440*/  IMAD R8, R26, R9, R8 ;  /* 0x000000091a087224 */ /* 0x000fe400078e0208 */
[----:B------:R-:W0:Y:S04]  /*0450*/  LDS R26, [R16+0x700] ;  /* 0x00070000101a7984 */ /* 0x000e280000000800 */
[----:B------:R-:W1:Y:S01]  /*0460*/  LDS R9, [R16+0x800] ;  /* 0x0008000010097984 */ /* 0x000e620000000800 */
[----:B------:R-:W-:-:S03]  /*0470*/  IMAD R8, R21, R10, R8 ;  /* 0x0000000a15087224 */ /* 0x000fc600078e0208 */
[----:B------:R-:W2:Y:S04]  /*0480*/  LDS R10, [R16+0x900] ;  /* 0x00090000100a7984 */ /* 0x000ea80000000800 */
[----:B------:R-:W3:Y:S01]  /*0490*/  LDS R21, [R16+0xa00] ;  /* 0x000a000010157984 */ /* 0x000ee20000000800 */
[----:B0-----:R-:W-:-:S03]  /*04a0*/  IMAD R8, R26, R11, R8 ;  /* 0x0000000b1a087224 */ /* 0x001fc600078e0208 */
[----:B------:R-:W-:Y:S01]  /*04b0*/  LDS R26, [R16+0xd00] ;  /* 0x000d0000101a7984 */ /* 0x000fe20000000800 */
[----:B-1----:R-:W-:-:S03]  /*04c0*/  IMAD R8, R12, R9, R8 ;  /* 0x000000090c087224 */ /* 0x002fc600078e0208 */
[----:B------:R-:W0:Y:S01]  /*04d0*/  LDS R12, [R16+0xb00] ;  /* 0x000b0000100c7984 */ /* 0x000e220000000800 */
[----:B--2---:R-:W-:-:S03]  /*04e0*/  IMAD R8, R10, R13, R8 ;  /* 0x0000000d0a087224 */ /* 0x004fc600078e0208 */
[----:B------:R-:W-:Y:S01]  /*04f0*/  LDS R13, [R16+0xc00] ;  /* 0x000c0000100d7984 */ /* 0x000fe20000000800 */
[----:B---3--:R-:W-:-:S03]  /*0500*/  IMAD R14, R21, R14, R8 ;  /* 0x0000000e150e7224 */ /* 0x008fc600078e0208 */
[----:B------:R-:W1:Y:S04]  /*0510*/  LDS.128 R8, [R18+0x30] ;  /* 0x0000300012087984 */ /* 0x000e680000000c00 */
[----:B------:R-:W2:Y:S01]  /*0520*/  LDS R21, [R16+0xe00] ;  /* 0x000e000010157984 */ /* 0x000ea20000000800 */
[----:B0-----:R-:W-:-:S04]  /*0530*/  IMAD R12, R12, R15, R14 ;  /* 0x0000000f0c0c7224 */ /* 0x001fc800078e020e */
[----:B-1----:R-:W-:Y:S02]  /*0540*/  IMAD R8, R8, R13, R12 ;  /* 0x0000000d08087224 */ /* 0x002fe400078e020c */
[----:B------:R-:W-:Y:S02]  /*0550*/  LDS.128 R12, [R18+0x40] ;  /* 0x00004000120c7984 */ /* 0x000fe40000000c00 */
[----:B------:R-:W-:Y:S02]  /*0560*/  IMAD R8, R26, R9, R8 ;  /* 0x000000091a087224 */ /* 0x000fe400078e0208 */
[----:B------:R-:W0:Y:S04]  /*0570*/  LDS R26, [R16+0xf00] ;  /* 0x000f0000101a7984 */ /* 0x000e280000000800 */
[----:B------:R-:W1:Y:S01]  /*0580*/  LDS R9, [R16+0x1000] ;  /* 0x0010000010097984 */ /* 0x000e620000000800 */
[----:B--2---:R-:W-:-:S03]  /*0590*/  IMAD R8, R21, R10, R8 ;  /* 0x0000000a15087224 */ /* 0x004fc600078e0208 */
        /* <DEDUP_REMOVED lines=56> */
[----:B0-----:R-:W-:-:S04]  /*0920*/  IMAD R8, R26, R11, R8 ;  /* 0x0000000b1a087224 */ /* 0x001fc800078e0208 */
[----:B-1----:R-:W-:Y:S02]  /*0930*/  IMAD R8, R12, R9, R8 ;  /* 0x000000090c087224 */ /* 0x002fe400078e0208 */
[----:B------:R-:W0:Y:S02]  /*0940*/  LDS R12, [R16+0x2b00] ;  /* 0x002b0000100c7984 */ /* 0x000e240000000800 */
[----:B--2---:R-:W-:Y:S02]  /*0950*/  IMAD R26, R10, R13, R8 ;  /* 0x0000000d0a1a7224 */ /* 0x004fe400078e0208 */
[----:B------:R-:W-:Y:S04]  /*0960*/  LDS R13, [R16+0x2c00] ;  /* 0x002c0000100d7984 */ /* 0x000fe80000000800 */
[----:B------:R-:W1:Y:S01]  /*0970*/  LDS.128 R8, [R18+0xb0] ;  /* 0x0000b00012087984 */ /* 0x000e620000000c00 */
[----:B---3--:R-:W-:-:S03]  /*0980*/  IMAD R14, R21, R14, R26 ;  /* 0x0000000e150e7224 */ /* 0x008fc600078e021a */
[----:B------:R-:W2:Y:S04]  /*0990*/  LDS R26, [R16+0x2d00] ;  /* 0x002d0000101a7984 */ /* 0x000ea80000000800 */
[----:B------:R-:W3:Y:S01]  /*09a0*/  LDS R21, [R16+0x2e00] ;  /* 0x002e000010157984 */ /* 0x000ee20000000800 */
[----:B0-----:R-:W-:-:S04]  /*09b0*/  IMAD R12, R12, R15, R14 ;  /* 0x0000000f0c0c7224 */ /* 0x001fc800078e020e */
[----:B-1----:R-:W-:Y:S02]  /*09c0*/  IMAD R12, R8, R13, R12 ;  /* 0x0000000d080c7224 */ /* 0x002fe400078e020c */
[----:B------:R-:W0:Y:S02]  /*09d0*/  LDS R8, [R16+0x2f00] ;  /* 0x002f000010087984 */ /* 0x000e240000000800 */
[----:B--2---:R-:W-:Y:S02]  /*09e0*/  IMAD R12, R26, R9, R12 ;  /* 0x000000091a0c7224 */ /* 0x004fe400078e020c */
[----:B------:R-:W-:Y:S02]  /*09f0*/  LDS R9, [R16+0x3000] ;  /* 0x0030000010097984 */ /* 0x000fe40000000800 */
[----:B---3--:R-:W-:Y:S02]  /*0a00*/  IMAD R10, R21, R10, R12 ;  /* 0x0000000a150a7224 */ /* 0x008fe400078e020c */
[----:B------:R-:W1:Y:S04]  /*0a10*/  LDS.128 R12, [R18+0xc0] ;  /* 0x0000c000120c7984 */ /* 0x000e680000000c00 */
[----:B------:R-:W2:Y:S04]  /*0a20*/  LDS R21, [R16+0x3200] ;  /* 0x0032000010157984 */ /* 0x000ea80000000800 */
[----:B------:R-:W3:Y:S01]  /*0a30*/  LDS R26, [R16+0x3300] ;  /* 0x00330000101a7984 */ /* 0x000ee20000000800 */
[----:B0-----:R-:W-:-:S04]  /*0a40*/  IMAD R8, R8, R11, R10 ;  /* 0x0000000b08087224 */ /* 0x001fc800078e020a */
[----:B-1----:R-:W-:Y:S02]  /*0a50*/  IMAD R8, R12, R9, R8 ;  /* 0x000000090c087224 */ /* 0x002fe400078e0208 */
[----:B------:R-:W-:Y:S02]  /*0a60*/  LDS R12, [R16+0x3500] ;  /* 0x00350000100c7984 */ /* 0x000fe40000000800 */
[----:B------:R-:W-:Y:S02]  /*0a70*/  IMAD R8, R27, R13, R8 ;  /* 0x0000000d1b087224 */ /* 0x000fe400078e0208 */
[----:B------:R-:W-:Y:S02]  /*0a80*/  LDS R13, [R16+0x3400] ;  /* 0x00340000100d7984 */ /* 0x000fe40000000800 */
[----:B--2---:R-:W-:Y:S02]  /*0a90*/  IMAD R14, R21, R14, R8 ;  /* 0x0000000e150e7224 */ /* 0x004fe400078e0208 */
[----:B------:R-:W0:Y:S04]  /*0aa0*/  LDS.128 R8, [R18+0xd0] ;  /* 0x0000d00012087984 */ /* 0x000e280000000c00 */
[----:B------:R-:W1:Y:S01]  /*0ab0*/  LDS R21, [R16+0x3600] ;  /* 0x0036000010157984 */ /* 0x000e620000000800 */
[----:B---3--:R-:W-:-:S03]  /*0ac0*/  IMAD R14, R26, R15, R14 ;  /* 0x0000000f1a0e7224 */ /* 0x008fc600078e020e */
[----:B------:R-:W2:Y:S01]  /*0ad0*/  LDS R26, [R16+0x3700] ;  /* 0x00370000101a7984 */ /* 0x000ea20000000800 */
[----:B0-----:R-:W-:-:S04]  /*0ae0*/  IMAD R8, R8, R13, R14 ;  /* 0x0000000d08087224 */ /* 0x001fc800078e020e */
[----:B------:R-:W-:Y:S02]  /*0af0*/  IMAD R8, R12, R9, R8 ;  /* 0x000000090c087224 */ /* 0x000fe400078e0208 */
[----:B------:R-:W-:Y:S04]  /*0b00*/  LDS R9, [R16+0x3800] ;  /* 0x0038000010097984 */ /* 0x000fe80000000800 */
[----:B------:R-:W0:Y:S01]  /*0b10*/  LDS.128 R12, [R18+0xe0] ;  /* 0x0000e000120c7984 */ /* 0x000e220000000c00 */
[----:B-1----:R-:W-:-:S03]  /*0b20*/  IMAD R8, R21, R10, R8 ;  /* 0x0000000a15087224 */ /* 0x002fc600078e0208 */
[----:B------:R-:W1:Y:S04]  /*0b30*/  LDS R10, [R16+0x3900] ;  /* 0x00390000100a7984 */ /* 0x000e680000000800 */
[----:B------:R-:W3:Y:S01]  /*0b40*/  LDS R21, [R16+0x3a00] ;  /* 0x003a000010157984 */ /* 0x000ee20000000800 */
[----:B--2---:R-:W-:-:S03]  /*0b50*/  IMAD R8, R26, R11, R8 ;  /* 0x0000000b1a087224 */ /* 0x004fc600078e0208 */
[----:B------:R-:W2:Y:S01]  /*0b60*/  LDS R26, [R16+0x3b00] ;  /* 0x003b0000101a7984 */ /* 0x000ea20000000800 */
[----:B0-----:R-:W-:-:S03]  /*0b70*/  IMAD R8, R12, R9, R8 ;  /* 0x000000090c087224 */ /* 0x001fc600078e0208 */
[----:B------:R-:W-:Y:S01]  /*0b80*/  LDS R12, [R16+0x3d00] ;  /* 0x003d0000100c7984 */ /* 0x000fe20000000800 */
[----:B-1----:R-:W-:-:S03]  /*0b90*/  IMAD R8, R10, R13, R8 ;  /* 0x0000000d0a087224 */ /* 0x002fc600078e0208 */
[----:B------:R-:W-:Y:S01]  /*0ba0*/  LDS R13, [R16+0x3c00] ;  /* 0x003c0000100d7984 */ /* 0x000fe20000000800 */
[----:B---3--:R-:W-:-:S03]  /*0bb0*/  IMAD R14, R21, R14, R8 ;  /* 0x0000000e150e7224 */ /* 0x008fc600078e0208 */
[----:B------:R-:W0:Y:S01]  /*0bc0*/  LDS.128 R8, [R18+0xf0] ;  /* 0x0000f00012087984 */ /* 0x000e220000000c00 */
[----:B--2---:R-:W-:-:S03]  /*0bd0*/  IMAD R14, R26, R15, R14 ;  /* 0x0000000f1a0e7224 */ /* 0x004fc600078e020e */
[----:B------:R-:W1:Y:S04]  /*0be0*/  LDS R15, [R16+0x3e00] ;  /* 0x003e0000100f7984 */ /* 0x000e680000000800 */
[----:B------:R-:W2:Y:S01]  /*0bf0*/  LDS R21, [R16+0x3f00] ;  /* 0x003f000010157984 */ /* 0x000ea20000000800 */
[----:B------:R-:W-:Y:S01]  /*0c00*/  IADD3 R5, PT, PT, R5, 0x1, RZ ;  /* 0x0000000105057810 */ /* 0x000fe20007ffe0ff */
[----:B------:R-:W-:Y:S03]  /*0c10*/  BAR.SYNC.DEFER_BLOCKING 0x0 ;  /* 0x0000000000007b1d */ /* 0x000fe60000010000 */
[----:B------:R-:W-:Y:S02]  /*0c20*/  ISETP.NE.AND P1, PT, R5, RZ, PT ;  /* 0x000000ff0500720c */ /* 0x000fe40003f25270 */
[----:B------:R-:W-:-:S02]  /*0c30*/  IADD3 R4, PT, PT, R4, 0x40, RZ ;  /* 0x0000004004047810 */ /* 0x000fc40007ffe0ff */
[----:B------:R-:W-:Y:S02]  /*0c40*/  IADD3 R3, PT, PT, R3, 0x40, RZ ;  /* 0x0000004003037810 */ /* 0x000fe40007ffe0ff */
[----:B------:R-:W-:Y:S01]  /*0c50*/  IADD3 R2, PT, PT, R2, 0x40, RZ ;  /* 0x0000004002027810 */ /* 0x000fe20007ffe0ff */
[----:B0-----:R-:W-:-:S04]  /*0c60*/  IMAD R8, R8, R13, R14 ;  /* 0x0000000d08087224 */ /* 0x001fc800078e020e */
[----:B------:R-:W-:-:S04]  /*0c70*/  IMAD R9, R12, R9, R8 ;  /* 0x000000090c097224 */ /* 0x000fc800078e0208 */
[----:B-1----:R-:W-:-:S04]  /*0c80*/  IMAD R10, R15, R10, R9 ;  /* 0x0000000a0f0a7224 */ /* 0x002fc800078e0209 */
[----:B--2---:R-:W-:Y:S01]  /*0c90*/  IMAD R21, R21, R11, R10 ;  /* 0x0000000b15157224 */ /* 0x004fe200078e020a */
[----:B------:R-:W-:-:S04]  /*0ca0*/  LEA R7, R0, R7, 0x6 ;  /* 0x0000000700077211 */ /* 0x000fc800078e30ff */
[----:B------:R0:W-:Y:S01]  /*0cb0*/  @P0 STG.E desc[UR8][R24.64], R21 ;  /* 0x0000001518000986 */ /* 0x0001e2000c101908 */
[----:B------:R-:W-:Y:S05]  /*0cc0*/  @P1 BRA `(.L_x_0) ;  /* 0xfffffff400681947 */ /* 0x000fea000383ffff */
[----:B------:R-:W-:Y:S05]  /*0cd0*/  EXIT ;  /* 0x000000000000794d */ /* 0x000fea0003800000 */
.L_x_1:
[----:B------:R-:W-:-:S00]  /*0ce0*/  BRA `(.L_x_1) ;  /* 0xfffffffc00fc7947 */ /* 0x000fc0000383ffff */
[----:B------:R-:W-:-:S00]  /*0cf0*/  NOP ;  /* 0x0000000000007918 */ /* 0x000fc00000000000 */
        /* <DEDUP_REMOVED lines=8> */
.L_x_7:


//--------------------- .text._Z7cudamulPiS_S_iii --------------------------
	.section	.text._Z7cudamulPiS_S_iii,"ax",@progbits
	.align	128
        .global         _Z7cudamulPiS_S_iii
        .type           _Z7cudamulPiS_S_iii,@function
        .size           _Z7cudamulPiS_S_iii,(.L_x_8 - _Z7cudamulPiS_S_iii)
        .other          _Z7cudamulPiS_S_iii,@"STO_CUDA_ENTRY STV_DEFAULT"
_Z7cudamulPiS_S_iii:
.text._Z7cudamulPiS_S_iii:
[----:B------:R-:W-:Y:S01]  /*0000*/  LDC R1, c[0x0][0x37c] ;  /* 0x0000df00ff017b82 */ /* 0x000fe20000000800 */
[----:B------:R-:W0:Y:S07]  /*0010*/  S2R R5, SR_TID.X ;  /* 0x0000000000057919 */ /* 0x000e2e0000002100 */
[----:B------:R-:W1:Y:S01]  /*0020*/  LDC R19, c[0x0][0x364] ;  /* 0x0000d900ff137b82 */ /* 0x000e620000000800 */
[----:B------:R-:W1:Y:S07]  /*0030*/  S2R R4, SR_TID.Y ;  /* 0x0000000000047919 */ /* 0x000e6e0000002200 */
[----:B------:R-:W0:Y:S08]  /*0040*/  S2UR UR5, SR_CTAID.X ;  /* 0x00000000000579c3 */ /* 0x000e300000002500 */
[----:B------:R-:W0:Y:S08]  /*0050*/  LDC R0, c[0x0][0x360] ;  /* 0x0000d800ff007b82 */ /* 0x000e300000000800 */
[----:B------:R-:W1:Y:S08]  /*0060*/  S2UR UR4, SR_CTAID.Y ;  /* 0x00000000000479c3 */ /* 0x000e700000002600 */
[----:B------:R-:W2:Y:S01]  /*0070*/  LDC.64 R2, c[0x0][0x398] ;  /* 0x0000e600ff027b82 */ /* 0x000ea20000000a00 */
[----:B0-----:R-:W-:-:S02]  /*0080*/  IMAD R0, R0, UR5, R5 ;  /* 0x0000000500007c24 */ /* 0x001fc4000f8e0205 */
[----:B-1----:R-:W-:-:S03]  /*0090*/  IMAD R19, R19, UR4, R4 ;  /* 0x0000000413137c24 */ /* 0x002fc6000f8e0204 */
[----:B--2---:R-:W-:-:S04]  /*00a0*/  ISETP.GE.AND P0, PT, R0, R3, PT ;  /* 0x000000030000720c */ /* 0x004fc80003f06270 */
[----:B------:R-:W-:-:S13]  /*00b0*/  ISETP.GE.OR P0, PT, R19, R2, P0 ;  /* 0x000000021300720c */ /* 0x000fda0000706670 */
[----:B------:R-:W-:Y:S05]  /*00c0*/  @P0 EXIT ;  /* 0x000000000000094d */ /* 0x000fea0003800000 */
[----:B------:R-:W0:Y:S01]  /*00d0*/  LDC R2, c[0x0][0x3a0] ;  /* 0x0000e800ff027b82 */ /* 0x000e220000000800 */
[----:B------:R-:W1:Y:S01]  /*00e0*/  LDCU.64 UR4, c[0x0][0x358] ;  /* 0x00006b00ff0477ac */ /* 0x000e620008000a00 */
[----:B------:R-:W-:Y:S01]  /*00f0*/  HFMA2 R24, -RZ, RZ, 0, 0 ;  /* 0x00000000ff187431 */ /* 0x000fe200000001ff */
[----:B0-----:R-:W-:-:S13]  /*0100*/  ISETP.GE.AND P0, PT, R2, 0x1, PT ;  /* 0x000000010200780c */ /* 0x001fda0003f06270 */
[----:B-1----:R-:W-:Y:S05]  /*0110*/  @!P0 BRA `(.L_x_2) ;  /* 0x0000000400dc8947 */ /* 0x002fea0003800000 */
[C---:B------:R-:W-:Y:S01]  /*0120*/  ISETP.GE.U32.AND P1, PT, R2.reuse, 0x8, PT ;  /* 0x000000080200780c */ /* 0x040fe20003f26070 */
[----:B------:R-:W-:Y:S01]  /*0130*/  IMAD R20, R19, R2, RZ ;  /* 0x0000000213147224 */ /* 0x000fe200078e02ff */
[----:B------:R-:W-:Y:S02]  /*0140*/  LOP3.LUT R27, R2, 0x7, RZ, 0xc0, !PT ;  /* 0x00000007021b7812 */ /* 0x000fe400078ec0ff */
[----:B------:R-:W-:Y:S02]  /*0150*/  MOV R21, RZ ;  /* 0x000000ff00157202 */ /* 0x000fe40000000f00 */
[----:B------:R-:W-:Y:S02]  /*0160*/  ISETP.NE.AND P0, PT, R27, RZ, PT ;  /* 0x000000ff1b00720c */ /* 0x000fe40003f05270 */
[----:B------:R-:W-:-:S05]  /*0170*/  MOV R24, RZ ;  /* 0x000000ff00187202 */ /* 0x000fca0000000f00 */
[----:B------:R-:W-:Y:S06]  /*0180*/  @!P1 BRA `(.L_x_3) ;  /* 0x0000000000c09947 */ /* 0x000fec0003800000 */
[----:B------:R-:W0:Y:S01]  /*0190*/  LDC.64 R4, c[0x0][0x380] ;  /* 0x0000e000ff047b82 */ /* 0x000e220000000a00 */
[----:B------:R-:W-:Y:S02]  /*01a0*/  LOP3.LUT R21, R2, 0x7ffffff8, RZ, 0xc0, !PT ;  /* 0x7ffffff802157812 */ /* 0x000fe400078ec0ff */
[----:B------:R-:W-:Y:S02]  /*01b0*/  MOV R24, RZ ;  /* 0x000000ff00187202 */ /* 0x000fe40000000f00 */
[----:B------:R-:W-:Y:S02]  /*01c0*/  MOV R18, R0 ;  /* 0x0000000000127202 */ /* 0x000fe40000000f00 */
[----:B------:R-:W-:Y:S01]  /*01d0*/  IADD3 R22, PT, PT, -R21, RZ, RZ ;  /* 0x000000ff15167210 */ /* 0x000fe20007ffe1ff */
[----:B0-----:R-:W-:-:S03]  /*01e0*/  IMAD.WIDE.U32 R4, R20, 0x4, R4 ;  /* 0x0000000414047825 */ /* 0x001fc600078e0004 */
[----:B------:R-:W-:-:S04]  /*01f0*/  IADD3 R6, P1, PT, R4, 0x10, RZ ;  /* 0x0000001004067810 */ /* 0x000fc80007f3e0ff */
[----:B------:R-:W-:-:S09]  /*0200*/  IADD3.X R5, PT, PT, RZ, R5, RZ, P1, !PT ;  /* 0x00000005ff057210 */ /* 0x000fd20000ffe4ff */
.L_x_4:
[----:B------:R-:W0:Y:S01]  /*0210*/  LDC.64 R16, c[0x0][0x388] ;  /* 0x0000e200ff107b82 */ /* 0x000e220000000a00 */
[----:B------:R-:W-:-:S05]  /*0220*/  MOV R4, R6 ;  /* 0x0000000600047202 */ /* 0x000fca0000000f00 */
[----:B------:R-:W2:Y:S04]  /*0230*/  LDG.E R25, desc[UR4][R4.64+-0x10] ;  /* 0xfffff00404197981 */ /* 0x000ea8000c1e1900 */
[----:B------:R-:W3:Y:S04]  /*0240*/  LDG.E R23, desc[UR4][R4.64+-0xc] ;  /* 0xfffff40404177981 */ /* 0x000ee8000c1e1900 */
[----:B------:R-:W4:Y:S04]  /*0250*/  LDG.E R29, desc[UR4][R4.64+-0x8] ;  /* 0xfffff804041d7981 */ /* 0x000f28000c1e1900 */
[----:B------:R-:W5:Y:S01]  /*0260*/  LDG.E R28, desc[UR4][R4.64+-0x4] ;  /* 0xfffffc04041c7981 */ /* 0x000f62000c1e1900 */
[----:B0-----:R-:W-:-:S05]  /*0270*/  IMAD.WIDE R16, R18, 0x4, R16 ;  /* 0x0000000412107825 */ /* 0x001fca00078e0210 */
[----:B------:R0:W2:Y:S01]  /*0280*/  LDG.E R26, desc[UR4][R16.64] ;  /* 0x00000004101a7981 */ /* 0x0000a2000c1e1900 */
[----:B------:R-:W-:-:S04]  /*0290*/  IMAD.WIDE R14, R3, 0x4, R16 ;  /* 0x00000004030e7825 */ /* 0x000fc800078e0210 */
[C---:B------:R-:W-:Y:S02]  /*02a0*/  IMAD.WIDE R6, R3.reuse, 0x4, R14 ;  /* 0x0000000403067825 */ /* 0x040fe400078e020e */
[----:B------:R-:W3:Y:S02]  /*02b0*/  LDG.E R14, desc[UR4][R14.64] ;  /* 0x000000040e0e7981 */ /* 0x000ee4000c1e1900 */
[C---:B------:R-:W-:Y:S02]  /*02c0*/  IMAD.WIDE R10, R3.reuse, 0x4, R6 ;  /* 0x00000004030a7825 */ /* 0x040fe400078e0206 */
[----:B------:R-:W4:Y:S02]  /*02d0*/  LDG.E R6, desc[UR4][R6.64] ;  /* 0x0000000406067981 */ /* 0x000f24000c1e1900 */
[C---:B------:R-:W-:Y:S02]  /*02e0*/  IMAD.WIDE R8, R3.reuse, 0x4, R10 ;  /* 0x0000000403087825 */ /* 0x040fe400078e020a */
[----:B------:R-:W5:Y:S02]  /*02f0*/  LDG.E R10, desc[UR4][R10.64] ;  /* 0x000000040a0a7981 */ /* 0x000f64000c1e1900 */
[----:B------:R-:W-:-:S02]  /*0300*/  IMAD.WIDE R12, R3, 0x4, R8 ;  /* 0x00000004030c7825 */ /* 0x000fc400078e0208 */
[----:B------:R-:W5:Y:S04]  /*0310*/  LDG.E R7, desc[UR4][R4.64] ;  /* 0x0000000404077981 */ /* 0x000f68000c1e1900 */
[----:B------:R-:W5:Y:S01]  /*0320*/  LDG.E R8, desc[UR4][R8.64] ;  /* 0x0000000408087981 */ /* 0x000f62000c1e1900 */
[----:B0-----:R-:W-:-:S03]  /*0330*/  IMAD.WIDE R16, R3, 0x4, R12 ;  /* 0x0000000403107825 */ /* 0x001fc600078e020c */
[----:B------:R-:W5:Y:S04]  /*0340*/  LDG.E R12, desc[UR4][R12.64] ;  /* 0x000000040c0c7981 */ /* 0x000f68000c1e1900 */
[----:B------:R-:W5:Y:S04]  /*0350*/  LDG.E R15, desc[UR4][R16.64] ;  /* 0x00000004100f7981 */ /* 0x000f68000c1e1900 */
[----:B------:R-:W5:Y:S04]  /*0360*/  LDG.E R9, desc[UR4][R4.64+0x4] ;  /* 0x0000040404097981 */ /* 0x000f68000c1e1900 */
[----:B------:R-:W5:Y:S01]  /*0370*/  LDG.E R11, desc[UR4][R4.64+0xc] ;  /* 0x00000c04040b7981 */ /* 0x000f62000c1e1900 */
[----:B--2---:R-:W-:-:S02]  /*0380*/  IMAD R26, R25, R26, R24 ;  /* 0x0000001a191a7224 */ /* 0x004fc400078e0218 */
[----:B------:R-:W-:Y:S02]  /*0390*/  IMAD.WIDE R24, R3, 0x4, R16 ;  /* 0x0000000403187825 */ /* 0x000fe400078e0210 */
[----:B------:R0:W2:Y:S04]  /*03a0*/  LDG.E R16, desc[UR4][R4.64+0x8] ;  /* 0x0000080404107981 */ /* 0x0000a8000c1e1900 */
[----:B------:R-:W2:Y:S01]  /*03b0*/  LDG.E R24, desc[UR4][R24.64] ;  /* 0x0000000418187981 */ /* 0x000ea2000c1e1900 */
[----:B---3--:R-:W-:Y:S01]  /*03c0*/  IMAD R14, R23, R14, R26 ;  /* 0x0000000e170e7224 */ /* 0x008fe200078e021a */
[----:B------:R-:W-:-:S03]  /*03d0*/  IADD3 R22, PT, PT, R22, 0x8, RZ ;  /* 0x0000000816167810 */ /* 0x000fc60007ffe0ff */
[----:B----4-:R-:W-:Y:S01]  /*03e0*/  IMAD R29, R29, R6, R14 ;  /* 0x000000061d1d7224 */ /* 0x010fe200078e020e */
[----:B------:R-:W-:-:S03]  /*03f0*/  ISETP.NE.AND P1, PT, R22, RZ, PT ;  /* 0x000000ff1600720c */ /* 0x000fc60003f25270 */
[----:B-----5:R-:W-:Y:S01]  /*0400*/  IMAD R10, R28, R10, R29 ;  /* 0x0000000a1c0a7224 */ /* 0x020fe200078e021d */
[----:B------:R-:W-:-:S03]  /*0410*/  IADD3 R6, P2, PT, R4, 0x20, RZ ;  /* 0x0000002004067810 */ /* 0x000fc60007f5e0ff */
[----:B------:R-:W-:Y:S01]  /*0420*/  IMAD R7, R7, R8, R10 ;  /* 0x0000000807077224 */ /* 0x000fe200078e020a */
[----:B0-----:R-:W-:Y:S02]  /*0430*/  IADD3.X R5, PT, PT, RZ, R5, RZ, P2, !PT ;  /* 0x00000005ff057210 */ /* 0x001fe400017fe4ff */
[----:B------:R-:W-:Y:S01]  /*0440*/  LEA R18, R3, R18, 0x3 ;  /* 0x0000001203127211 */ /* 0x000fe200078e18ff */
[----:B------:R-:W-:-:S04]  /*0450*/  IMAD R7, R9, R12, R7 ;  /* 0x0000000c09077224 */ /* 0x000fc800078e0207 */
[----:B--2---:R-:W-:-:S04]  /*0460*/  IMAD R7, R16, R15, R7 ;  /* 0x0000000f10077224 */ /* 0x004fc800078e0207 */
[----:B------:R-:W-:Y:S01]  /*0470*/  IMAD R24, R11, R24, R7 ;  /* 0x000000180b187224 */ /* 0x000fe200078e0207 */
[----:B------:R-:W-:Y:S06]  /*0480*/  @P1 BRA `(.L_x_4) ;  /* 0xfffffffc00601947 */ /* 0x000fec000383ffff */
.L_x_3:
[----:B------:R-:W-:Y:S05]  /*0490*/  @!P0 BRA `(.L_x_2) ;  /* 0x0000000000fc8947 */ /* 0x000fea0003800000 */
[----:B------:R-:W-:Y:S02]  /*04a0*/  ISETP.GE.U32.AND P1, PT, R27, 0x4, PT ;  /* 0x000000041b00780c */ /* 0x000fe40003f26070 */
[----:B------:R-:W-:-:S04]  /*04b0*/  LOP3.LUT R16, R2, 0x3, RZ, 0xc0, !PT ;  /* 0x0000000302107812 */ /* 0x000fc800078ec0ff */
[----:B------:R-:W-:-:S07]  /*04c0*/  ISETP.NE.AND P0, PT, R16, RZ, PT ;  /* 0x000000ff1000720c */ /* 0x000fce0003f05270 */
[----:B------:R-:W-:Y:S06]  /*04d0*/  @!P1 BRA `(.L_x_5) ;  /* 0x00000000006c9947 */ /* 0x000fec0003800000 */
[----:B------:R-:W0:Y:S01]  /*04e0*/  LDC.64 R6, c[0x0][0x388] ;  /* 0x0000e200ff067b82 */ /* 0x000e220000000a00 */
[----:B------:R-:W1:Y:S01]  /*04f0*/  LDCU.64 UR6, c[0x0][0x380] ;  /* 0x00007000ff0677ac */ /* 0x000e620008000a00 */
[----:B------:R-:W-:Y:S01]  /*0500*/  IMAD R9, R21, R3, R0 ;  /* 0x0000000315097224 */ /* 0x000fe200078e0200 */
[CC--:B------:R-:W-:Y:S02]  /*0510*/  IADD3 R5, PT, PT, R20.reuse, R21.reuse, RZ ;  /* 0x0000001514057210 */ /* 0x0c0fe40007ffe0ff */
[----:B------:R-:W-:-:S03]  /*0520*/  IADD3 R10, P1, PT, R20, R21, RZ ;  /* 0x00000015140a7210 */ /* 0x000fc60007f3e0ff */
[----:B------:R-:W2:Y:S01]  /*0530*/  LDC.64 R14, c[0x0][0x380] ;  /* 0x0000e000ff0e7b82 */ /* 0x000ea20000000a00 */
[----:B0-----:R-:W-:-:S04]  /*0540*/  IMAD.WIDE R6, R9, 0x4, R6 ;  /* 0x0000000409067825 */ /* 0x001fc800078e0206 */
[----:B------:R-:W-:Y:S02]  /*0550*/  IMAD.WIDE R8, R3, 0x4, R6 ;  /* 0x0000000403087825 */ /* 0x000fe400078e0206 */
[----:B------:R-:W3:Y:S02]  /*0560*/  LDG.E R6, desc[UR4][R6.64] ;  /* 0x0000000406067981 */ /* 0x000ee4000c1e1900 */
[----:B--2---:R-:W-:Y:S01]  /*0570*/  IMAD.WIDE.U32 R14, R5, 0x4, R14 ;  /* 0x00000004050e7825 */ /* 0x004fe200078e000e */
[----:B------:R-:W-:Y:S02]  /*0580*/  IADD3.X R5, PT, PT, RZ, RZ, RZ, P1, !PT ;  /* 0x000000ffff057210 */ /* 0x000fe40000ffe4ff */
[----:B-1----:R-:W-:-:S03]  /*0590*/  LEA R4, P1, R10, UR6, 0x2 ;  /* 0x000000060a047c11 */ /* 0x002fc6000f8210ff */
[----:B------:R-:W3:Y:S01]  /*05a0*/  LDG.E R15, desc[UR4][R14.64] ;  /* 0x000000040e0f7981 */ /* 0x000ee2000c1e1900 */
[----:B------:R-:W-:Y:S01]  /*05b0*/  LEA.HI.X R5, R10, UR7, R5, 0x2, P1 ;  /* 0x000000070a057c11 */ /* 0x000fe200088f1405 */
[C---:B------:R-:W-:Y:S02]  /*05c0*/  IMAD.WIDE R10, R3.reuse, 0x4, R8 ;  /* 0x00000004030a7825 */ /* 0x040fe400078e0208 */
[----:B------:R-:W2:Y:S04]  /*05d0*/  LDG.E R8, desc[UR4][R8.64] ;  /* 0x0000000408087981 */ /* 0x000ea8000c1e1900 */
[----:B------:R-:W2:Y:S01]  /*05e0*/  LDG.E R17, desc[UR4][R4.64+0x4] ;  /* 0x0000040404117981 */ /* 0x000ea2000c1e1900 */
[----:B------:R-:W-:-:S03]  /*05f0*/  IMAD.WIDE R12, R3, 0x4, R10 ;  /* 0x00000004030c7825 */ /* 0x000fc600078e020a */
[----:B------:R-:W4:Y:S04]  /*0600*/  LDG.E R22, desc[UR4][R10.64] ;  /* 0x000000040a167981 */ /* 0x000f28000c1e1900 */
[----:B------:R-:W4:Y:S04]  /*0610*/  LDG.E R18, desc[UR4][R4.64+0x8] ;  /* 0x0000080404127981 */ /* 0x000f28000c1e1900 */
[----:B------:R-:W5:Y:S04]  /*0620*/  LDG.E R26, desc[UR4][R4.64+0xc] ;  /* 0x00000c04041a7981 */ /* 0x000f68000c1e1900 */
[----:B------:R-:W5:Y:S01]  /*0630*/  LDG.E R12, desc[UR4][R12.64] ;  /* 0x000000040c0c7981 */ /* 0x000f62000c1e1900 */
[----:B------:R-:W-:Y:S01]  /*0640*/  IADD3 R21, PT, PT, R21, 0x4, RZ ;  /* 0x0000000415157810 */ /* 0x000fe20007ffe0ff */
[----:B---3--:R-:W-:-:S04]  /*0650*/  IMAD R24, R15, R6, R24 ;  /* 0x000000060f187224 */ /* 0x008fc800078e0218 */
[----:B--2---:R-:W-:-:S04]  /*0660*/  IMAD R17, R17, R8, R24 ;  /* 0x0000000811117224 */ /* 0x004fc800078e0218 */
[----:B----4-:R-:W-:-:S04]  /*0670*/  IMAD R17, R18, R22, R17 ;  /* 0x0000001612117224 */ /* 0x010fc800078e0211 */
[----:B-----5:R-:W-:-:S07]  /*0680*/  IMAD R24, R26, R12, R17 ;  /* 0x0000000c1a187224 */ /* 0x020fce00078e0211 */
.L_x_5:
[----:B------:R-:W-:Y:S05]  /*0690*/  @!P0 BRA `(.L_x_2) ;  /* 0x00000000007c8947 */ /* 0x000fea0003800000 */
[----:B------:R-:W-:Y:S01]  /*06a0*/  ISETP.NE.AND P1, PT, R16, 0x1, PT ;  /* 0x000000011000780c */ /* 0x000fe20003f25270 */
[----:B------:R-:W0:Y:S01]  /*06b0*/  LDC.64 R12, c[0x0][0x380] ;  /* 0x0000e000ff0c7b82 */ /* 0x000e220000000a00 */
[----:B------:R-:W-:-:S04]  /*06c0*/  LOP3.LUT R2, R2, 0x1, RZ, 0xc0, !PT ;  /* 0x0000000102027812 */ /* 0x000fc800078ec0ff */
[----:B------:R-:W-:-:S03]  /*06d0*/  ISETP.NE.U32.AND P0, PT, R2, 0x1, PT ;  /* 0x000000010200780c */ /* 0x000fc60003f05070 */
[----:B------:R-:W1:Y:S04]  /*06e0*/  LDC.64 R10, c[0x0][0x388] ;  /* 0x0000e200ff0a7b82 */ /* 0x000e680000000a00 */
[CC--:B------:R-:W-:Y:S02]  /*06f0*/  @P1 IADD3 R15, PT, PT, R20.reuse, R21.reuse, RZ ;  /* 0x00000015140f1210 */ /* 0x0c0fe40007ffe0ff */
[----:B------:R-:W-:Y:S02]  /*0700*/  @P1 IADD3 R2, P2, PT, R20, R21, RZ ;  /* 0x0000001514021210 */ /* 0x000fe40007f5e0ff */
[----:B------:R-:W2:Y:S02]  /*0710*/  @P1 LDC.64 R4, c[0x0][0x380] ;  /* 0x0000e000ff041b82 */ /* 0x000ea40000000a00 */
[----:B------:R-:W-:-:S06]  /*0720*/  @P1 IADD3.X R14, PT, PT, RZ, RZ, RZ, P2, !PT ;  /* 0x000000ffff0e1210 */ /* 0x000fcc00017fe4ff */
[----:B------:R-:W3:Y:S01]  /*0730*/  LDC.64 R6, c[0x0][0x380] ;  /* 0x0000e000ff067b82 */ /* 0x000ee20000000a00 */
[----:B0-----:R-:W-:-:S04]  /*0740*/  @P1 IMAD.WIDE.U32 R12, R15, 0x4, R12 ;  /* 0x000000040f0c1825 */ /* 0x001fc800078e000c */
[C---:B------:R-:W-:Y:S01]  /*0750*/  @P1 IMAD R15, R21.reuse, R3, R0 ;  /* 0x00000003150f1224 */ /* 0x040fe200078e0200 */
[----:B------:R-:W-:Y:S01]  /*0760*/  @P1 IADD3 R21, PT, PT, R21, 0x2, RZ ;  /* 0x0000000215151810 */ /* 0x000fe20007ffe0ff */
[----:B------:R-:W4:Y:S01]  /*0770*/  @P1 LDG.E R13, desc[UR4][R12.64] ;  /* 0x000000040c0d1981 */ /* 0x000f22000c1e1900 */
[----:B------:R-:W0:Y:S01]  /*0780*/  LDC.64 R8, c[0x0][0x388] ;  /* 0x0000e200ff087b82 */ /* 0x000e220000000a00 */
[----:B-1----:R-:W-:Y:S01]  /*0790*/  @P1 IMAD.WIDE R10, R15, 0x4, R10 ;  /* 0x000000040f0a1825 */ /* 0x002fe200078e020a */
[----:B------:R-:W-:Y:S02]  /*07a0*/  @!P0 IADD3 R17, PT, PT, R20, R21, RZ ;  /* 0x0000001514118210 */ /* 0x000fe40007ffe0ff */
[----:B--2---:R-:W-:Y:S01]  /*07b0*/  @P1 LEA R4, P2, R2, R4, 0x2 ;  /* 0x0000000402041211 */ /* 0x004fe200078410ff */
[----:B------:R-:W-:-:S03]  /*07c0*/  @!P0 IMAD R21, R21, R3, R0 ;  /* 0x0000000315158224 */ /* 0x000fc600078e0200 */
[----:B------:R-:W-:Y:S01]  /*07d0*/  @P1 LEA.HI.X R5, R2, R5, R14, 0x2, P2 ;  /* 0x0000000502051211 */ /* 0x000fe200010f140e */
[----:B------:R-:W-:Y:S01]  /*07e0*/  @P1 IMAD.WIDE R14, R3, 0x4, R10 ;  /* 0x00000004030e1825 */ /* 0x000fe200078e020a */
[----:B------:R-:W4:Y:S03]  /*07f0*/  @P1 LDG.E R2, desc[UR4][R10.64] ;  /* 0x000000040a021981 */ /* 0x000f26000c1e1900 */
[----:B---3--:R-:W-:Y:S01]  /*0800*/  @!P0 IMAD.WIDE.U32 R6, R17, 0x4, R6 ;  /* 0x0000000411068825 */ /* 0x008fe200078e0006 */
[----:B------:R-:W2:Y:S04]  /*0810*/  @P1 LDG.E R5, desc[UR4][R4.64+0x4] ;  /* 0x0000040404051981 */ /* 0x000ea8000c1e1900 */
[----:B------:R-:W2:Y:S01]  /*0820*/  @P1 LDG.E R14, desc[UR4][R14.64] ;  /* 0x000000040e0e1981 */ /* 0x000ea2000c1e1900 */
[----:B0-----:R-:W-:-:S03]  /*0830*/  @!P0 IMAD.WIDE R8, R21, 0x4, R8 ;  /* 0x0000000415088825 */ /* 0x001fc600078e0208 */
[----:B------:R-:W3:Y:S04]  /*0840*/  @!P0 LDG.E R7, desc[UR4][R6.64] ;  /* 0x0000000406078981 */ /* 0x000ee8000c1e1900 */
[----:B------:R-:W3:Y:S01]  /*0850*/  @!P0 LDG.E R8, desc[UR4][R8.64] ;  /* 0x0000000408088981 */ /* 0x000ee2000c1e1900 */
[----:B----4-:R-:W-:-:S04]  /*0860*/  @P1 IMAD R2, R13, R2, R24 ;  /* 0x000000020d021224 */ /* 0x010fc800078e0218 */
[----:B--2---:R-:W-:-:S04]  /*0870*/  @P1 IMAD R24, R5, R14, R2 ;  /* 0x0000000e05181224 */ /* 0x004fc800078e0202 */
[----:B---3--:R-:W-:-:S07]  /*0880*/  @!P0 IMAD R24, R7, R8, R24 ;  /* 0x0000000807188224 */ /* 0x008fce00078e0218 */
.L_x_2:
[----:B------:R-:W0:Y:S01]  /*0890*/  LDC.64 R4, c[0x0][0x390] ;  /* 0x0000e400ff047b82 */ /* 0x000e220000000a00 */
[----:B------:R-:W-:-:S04]  /*08a0*/  IMAD R3, R19, R3, R0 ;  /* 0x0000000313037224 */ /* 0x000fc800078e0200 */
[----:B0-----:R-:W-:-:S03]  /*08b0*/  IMAD.WIDE R2, R3, 0x4, R4 ;  /* 0x0000000403027825 */ /* 0x001fc600078e0204 */
[----:B------:R-:W-:Y:S06]  /*08c0*/  BAR.SYNC.DEFER_BLOCKING 0x0 ;  /* 0x0000000000007b1d */ /* 0x000fec0000010000 */
[----:B------:R-:W-:Y:S01]  /*08d0*/  STG.E desc[UR4][R2.64], R24 ;  /* 0x0000001802007986 */ /* 0x000fe2000c101904 */
[----:B------:R-:W-:Y:S05]  /*08e0*/  EXIT ;  /* 0x000000000000794d */ /* 0x000fea0003800000 */
.L_x_6:
        /* <DEDUP_REMOVED lines=9> */
.L_x_8:


//--------------------- .nv.shared._Z12cudaTiledMulPiS_S_iii --------------------------
	.section	.nv.shared._Z12cudaTiledMulPiS_S_iii,"aw",@nobits
	.sectionflags	@""
	.align	4
.nv.shared._Z12cudaTiledMulPiS_S_iii:
	.zero		33792


//--------------------- .nv.shared.reserved.0     --------------------------
	.section	.nv.shared.reserved.0,"aw",@nobits
	.weak		__nv_reservedSMEM_offset_0_alias
	.size		__nv_reservedSMEM_offset_0_alias, 0, 64
	.other		__nv_reservedSMEM_offset_0_alias,@"STO_CUDA_RESERVED_SHARED STV_DEFAULT"
__nv_reservedSMEM_offset_0_alias:
	.zero		0
	.zero		64


//--------------------- .nv.constant0._Z12cudaTiledMulPiS_S_iii --------------------------
	.section	.nv.constant0._Z12cudaTiledMulPiS_S_iii,"a",@progbits
	.sectionflags	@""
	.align	4
.nv.constant0._Z12cudaTiledMulPiS_S_iii:
	.zero		932


//--------------------- .nv.constant0._Z7cudamulPiS_S_iii --------------------------
	.section	.nv.constant0._Z7cudamulPiS_S_iii,"a",@progbits
	.sectionflags	@""
	.align	4
.nv.constant0._Z7cudamulPiS_S_iii:
	.zero		932


//--------------------- SYMBOLS --------------------------

	.type		.nv.reservedSmem.offset0,@object
	.size		.nv.reservedSmem.offset0,0x4
	.type		.nv.reservedSmem.cap,@object
	.size		.nv.reservedSmem.cap,0x4
